//
// Generated by NVIDIA NVVM Compiler
//
// Compiler Build ID: CL-36424714
// Cuda compilation tools, release 13.0, V13.0.88
// Based on NVVM 20.0.0
//

.version 9.0
.target sm_100
.address_size 64

	// .globl	_Z13ExampleKernelPfi
.extern .func  (.param .b32 func_retval0) vprintf
(
	.param .b64 vprintf_param_0,
	.param .b64 vprintf_param_1
)
;
// _ZZ13ExampleKernelPfiE12temp_storage has been demoted
.global .align 1 .b8 _ZN34_INTERNAL_71b7387f_4_k_cu_39d33a424cuda3std3__45__cpo5beginE[1];
.global .align 1 .b8 _ZN34_INTERNAL_71b7387f_4_k_cu_39d33a424cuda3std3__45__cpo3endE[1];
.global .align 1 .b8 _ZN34_INTERNAL_71b7387f_4_k_cu_39d33a424cuda3std3__45__cpo6cbeginE[1];
.global .align 1 .b8 _ZN34_INTERNAL_71b7387f_4_k_cu_39d33a424cuda3std3__45__cpo4cendE[1];
.global .align 1 .b8 _ZN34_INTERNAL_71b7387f_4_k_cu_39d33a424cuda3std3__45__cpo6rbeginE[1];
.global .align 1 .b8 _ZN34_INTERNAL_71b7387f_4_k_cu_39d33a424cuda3std3__45__cpo4rendE[1];
.global .align 1 .b8 _ZN34_INTERNAL_71b7387f_4_k_cu_39d33a424cuda3std3__45__cpo7crbeginE[1];
.global .align 1 .b8 _ZN34_INTERNAL_71b7387f_4_k_cu_39d33a424cuda3std3__45__cpo5crendE[1];
.global .align 1 .b8 _ZN34_INTERNAL_71b7387f_4_k_cu_39d33a424cuda3std3__436_GLOBAL__N__71b7387f_4_k_cu_39d33a426ignoreE[1];
.global .align 1 .b8 _ZN34_INTERNAL_71b7387f_4_k_cu_39d33a424cuda3std3__419piecewise_constructE[1];
.global .align 1 .b8 _ZN34_INTERNAL_71b7387f_4_k_cu_39d33a424cuda3std3__48in_placeE[1];
.global .align 1 .b8 _ZN34_INTERNAL_71b7387f_4_k_cu_39d33a424cuda3std3__420unreachable_sentinelE[1];
.global .align 1 .b8 _ZN34_INTERNAL_71b7387f_4_k_cu_39d33a424cuda3std3__47nulloptE[1];
.global .align 1 .b8 _ZN34_INTERNAL_71b7387f_4_k_cu_39d33a424cuda3std3__48unexpectE[1];
.global .align 1 .b8 _ZN34_INTERNAL_71b7387f_4_k_cu_39d33a424cuda3std6ranges3__45__cpo4swapE[1];
.global .align 1 .b8 _ZN34_INTERNAL_71b7387f_4_k_cu_39d33a424cuda3std6ranges3__45__cpo9iter_moveE[1];
.global .align 1 .b8 _ZN34_INTERNAL_71b7387f_4_k_cu_39d33a424cuda3std6ranges3__45__cpo5beginE[1];
.global .align 1 .b8 _ZN34_INTERNAL_71b7387f_4_k_cu_39d33a424cuda3std6ranges3__45__cpo3endE[1];
.global .align 1 .b8 _ZN34_INTERNAL_71b7387f_4_k_cu_39d33a424cuda3std6ranges3__45__cpo6cbeginE[1];
.global .align 1 .b8 _ZN34_INTERNAL_71b7387f_4_k_cu_39d33a424cuda3std6ranges3__45__cpo4cendE[1];
.global .align 1 .b8 _ZN34_INTERNAL_71b7387f_4_k_cu_39d33a424cuda3std6ranges3__45__cpo7advanceE[1];
.global .align 1 .b8 _ZN34_INTERNAL_71b7387f_4_k_cu_39d33a424cuda3std6ranges3__45__cpo9iter_swapE[1];
.global .align 1 .b8 _ZN34_INTERNAL_71b7387f_4_k_cu_39d33a424cuda3std6ranges3__45__cpo4nextE[1];
.global .align 1 .b8 _ZN34_INTERNAL_71b7387f_4_k_cu_39d33a424cuda3std6ranges3__45__cpo4prevE[1];
.global .align 1 .b8 _ZN34_INTERNAL_71b7387f_4_k_cu_39d33a424cuda3std6ranges3__45__cpo4dataE[1];
.global .align 1 .b8 _ZN34_INTERNAL_71b7387f_4_k_cu_39d33a424cuda3std6ranges3__45__cpo5cdataE[1];
.global .align 1 .b8 _ZN34_INTERNAL_71b7387f_4_k_cu_39d33a424cuda3std6ranges3__45__cpo4sizeE[1];
.global .align 1 .b8 _ZN34_INTERNAL_71b7387f_4_k_cu_39d33a424cuda3std6ranges3__45__cpo5ssizeE[1];
.global .align 1 .b8 _ZN34_INTERNAL_71b7387f_4_k_cu_39d33a424cuda3std6ranges3__45__cpo8distanceE[1];
.global .align 1 .b8 _ZN34_INTERNAL_71b7387f_4_k_cu_39d33a426thrust24THRUST_300001_SM_1000_NS6system6detail10sequential3seqE[1];
.global .align 1 .b8 _ZN34_INTERNAL_71b7387f_4_k_cu_39d33a426thrust24THRUST_300001_SM_1000_NS12placeholders2_1E[1];
.global .align 1 .b8 _ZN34_INTERNAL_71b7387f_4_k_cu_39d33a426thrust24THRUST_300001_SM_1000_NS12placeholders2_2E[1];
.global .align 1 .b8 _ZN34_INTERNAL_71b7387f_4_k_cu_39d33a426thrust24THRUST_300001_SM_1000_NS12placeholders2_3E[1];
.global .align 1 .b8 _ZN34_INTERNAL_71b7387f_4_k_cu_39d33a426thrust24THRUST_300001_SM_1000_NS12placeholders2_4E[1];
.global .align 1 .b8 _ZN34_INTERNAL_71b7387f_4_k_cu_39d33a426thrust24THRUST_300001_SM_1000_NS12placeholders2_5E[1];
.global .align 1 .b8 _ZN34_INTERNAL_71b7387f_4_k_cu_39d33a426thrust24THRUST_300001_SM_1000_NS12placeholders2_6E[1];
.global .align 1 .b8 _ZN34_INTERNAL_71b7387f_4_k_cu_39d33a426thrust24THRUST_300001_SM_1000_NS12placeholders2_7E[1];
.global .align 1 .b8 _ZN34_INTERNAL_71b7387f_4_k_cu_39d33a426thrust24THRUST_300001_SM_1000_NS12placeholders2_8E[1];
.global .align 1 .b8 _ZN34_INTERNAL_71b7387f_4_k_cu_39d33a426thrust24THRUST_300001_SM_1000_NS12placeholders2_9E[1];
.global .align 1 .b8 _ZN34_INTERNAL_71b7387f_4_k_cu_39d33a426thrust24THRUST_300001_SM_1000_NS12placeholders3_10E[1];
.global .align 1 .b8 $str[18] = {32, 91, 37, 100, 32, 44, 32, 37, 102, 32, 44, 32, 37, 102, 32, 93, 32};

.visible .entry _Z13ExampleKernelPfi(
	.param .u64 .ptr .align 1 _Z13ExampleKernelPfi_param_0,
	.param .u32 _Z13ExampleKernelPfi_param_1
)
{
	.local .align 8 .b8 	__local_depot0[24];
	.reg .b64 	%SP;
	.reg .b64 	%SPL;
	.reg .pred 	%p<12>;
	.reg .b16 	%rs<5>;
	.reg .b32 	%r<114>;
	.reg .b32 	%f<5>;
	.reg .b64 	%rd<14>;
	.reg .b64 	%fd<3>;
	// demoted variable
	.shared .align 16 .b8 _ZZ13ExampleKernelPfiE12temp_storage[192];
	mov.u64 	%SPL, __local_depot0;
	cvta.local.u64 	%SP, %SPL;
	ld.param.u32 	%r12, [_Z13ExampleKernelPfi_param_1];
	mov.u32 	%r1, %tid.x;
	shl.b32 	%r2, %r1, 1;
	setp.ge.u32 	%p1, %r2, %r12;
	@%p1 bra 	$L__BB0_5;
	ld.param.u64 	%rd12, [_Z13ExampleKernelPfi_param_0];
	cvta.to.global.u64 	%rd2, %rd12;
	mul.wide.u32 	%rd3, %r2, 4;
	add.s64 	%rd4, %rd2, %rd3;
	ld.global.u32 	%r17, [%rd4];
	ld.global.u32 	%r18, [%rd4+4];
	setp.gt.s32 	%p2, %r17, -1;
	selp.b32 	%r19, -2147483648, -1, %p2;
	xor.b32  	%r112, %r19, %r17;
	setp.gt.s32 	%p3, %r18, -1;
	selp.b32 	%r20, -2147483648, -1, %p3;
	xor.b32  	%r111, %r20, %r18;
	mov.b32 	%r113, 0;
	mov.b32 	%r15, 4;
	// begin inline asm
	bmsk.clamp.b32 %r13, %r113, %r15;
	// end inline asm
$L__BB0_2:
	setp.eq.s32 	%p4, %r1, 0;
	shl.b32 	%r40, %r1, 3;
	mov.u32 	%r41, _ZZ13ExampleKernelPfiE12temp_storage;
	add.s32 	%r42, %r41, %r40;
	shl.b32 	%r43, %r1, 2;
	sub.s32 	%r44, %r42, %r43;
	mov.b32 	%r45, 0;
	st.shared.u32 	[%r44], %r45;
	st.shared.u32 	[%r44+16], %r45;
	st.shared.u32 	[%r44+32], %r45;
	st.shared.u32 	[%r44+48], %r45;
	st.shared.u32 	[%r44+64], %r45;
	st.shared.u32 	[%r44+80], %r45;
	st.shared.u32 	[%r44+96], %r45;
	st.shared.u32 	[%r44+112], %r45;
	st.shared.u32 	[%r44+128], %r45;
	setp.eq.s32 	%p5, %r112, 2147483647;
	selp.b32 	%r22, -2147483648, %r112, %p5;
	// begin inline asm
	shr.b32 %r21, %r22, %r113;
	// end inline asm
	and.b32  	%r46, %r13, %r21;
	shl.b32 	%r47, %r46, 4;
	and.b32  	%r48, %r47, 112;
	add.s32 	%r49, %r44, %r48;
	shr.u32 	%r50, %r46, 2;
	and.b32  	%r51, %r50, 1073741822;
	add.s32 	%r52, %r49, %r51;
	ld.shared.u16 	%rs1, [%r52];
	add.s16 	%rs2, %rs1, 1;
	st.shared.u16 	[%r52], %rs2;
	setp.eq.s32 	%p6, %r111, 2147483647;
	selp.b32 	%r25, -2147483648, %r111, %p6;
	// begin inline asm
	shr.b32 %r24, %r25, %r113;
	// end inline asm
	and.b32  	%r53, %r13, %r24;
	shl.b32 	%r54, %r53, 4;
	and.b32  	%r55, %r54, 112;
	add.s32 	%r56, %r44, %r55;
	shr.u32 	%r57, %r53, 2;
	and.b32  	%r58, %r57, 1073741822;
	add.s32 	%r59, %r56, %r58;
	ld.shared.u16 	%rs3, [%r59];
	add.s16 	%rs4, %rs3, 1;
	st.shared.u16 	[%r59], %rs4;
	bar.sync 	0;
	shl.b32 	%r60, %r1, 5;
	add.s32 	%r61, %r44, %r60;
	ld.shared.u32 	%r62, [%r61];
	ld.shared.u32 	%r63, [%r61+4];
	ld.shared.u32 	%r64, [%r61+8];
	ld.shared.u32 	%r65, [%r61+12];
	ld.shared.u32 	%r66, [%r61+16];
	ld.shared.u32 	%r67, [%r61+20];
	ld.shared.u32 	%r68, [%r61+24];
	ld.shared.u32 	%r69, [%r61+28];
	ld.shared.u32 	%r70, [%r61+32];
	add.s32 	%r71, %r63, %r62;
	add.s32 	%r72, %r64, %r71;
	add.s32 	%r73, %r65, %r72;
	add.s32 	%r74, %r66, %r73;
	add.s32 	%r75, %r67, %r74;
	add.s32 	%r76, %r68, %r75;
	add.s32 	%r77, %r69, %r76;
	add.s32 	%r32, %r70, %r77;
	// begin inline asm
	mov.u32 %r27, %laneid;
	// end inline asm
	and.b32  	%r78, %r27, -4;
	mov.b32 	%r79, 15;
	shl.b32 	%r39, %r79, %r78;
	mov.b32 	%r30, 1;
	mov.b32 	%r37, 7168;
	// begin inline asm
	{  .reg .u32 r0;  .reg .pred p;  shfl.sync.up.b32 r0|p, %r32, %r30, %r37, %r39;  @p add.u32 r0, r0, %r32;  mov.u32 %r28, r0;}
	// end inline asm
	mov.b32 	%r36, 2;
	// begin inline asm
	{  .reg .u32 r0;  .reg .pred p;  shfl.sync.up.b32 r0|p, %r28, %r36, %r37, %r39;  @p add.u32 r0, r0, %r28;  mov.u32 %r34, r0;}
	// end inline asm
	shfl.sync.idx.b32	%r80|%p7, %r34, 3, 7199, %r39;
	sub.s32 	%r81, %r34, %r32;
	shl.b32 	%r82, %r80, 16;
	shfl.sync.idx.b32	%r83|%p8, %r82, 0, 7199, %r39;
	selp.b32 	%r84, 0, %r81, %p4;
	add.s32 	%r85, %r83, %r84;
	add.s32 	%r86, %r62, %r85;
	add.s32 	%r87, %r71, %r85;
	add.s32 	%r88, %r72, %r85;
	add.s32 	%r89, %r73, %r85;
	add.s32 	%r90, %r74, %r85;
	add.s32 	%r91, %r75, %r85;
	add.s32 	%r92, %r76, %r85;
	add.s32 	%r93, %r77, %r85;
	st.shared.u32 	[%r61], %r85;
	st.shared.u32 	[%r61+4], %r86;
	st.shared.u32 	[%r61+8], %r87;
	st.shared.u32 	[%r61+12], %r88;
	st.shared.u32 	[%r61+16], %r89;
	st.shared.u32 	[%r61+20], %r90;
	st.shared.u32 	[%r61+24], %r91;
	st.shared.u32 	[%r61+28], %r92;
	st.shared.u32 	[%r61+32], %r93;
	bar.sync 	0;
	cvt.u32.u16 	%r94, %rs1;
	ld.shared.u16 	%r95, [%r52];
	add.s32 	%r96, %r95, %r94;
	cvt.u32.u16 	%r97, %rs3;
	ld.shared.u16 	%r98, [%r59];
	add.s32 	%r99, %r98, %r97;
	bar.sync 	0;
	shl.b32 	%r100, %r96, 2;
	add.s32 	%r101, %r41, %r100;
	st.shared.u32 	[%r101], %r112;
	shl.b32 	%r102, %r99, 2;
	add.s32 	%r103, %r41, %r102;
	st.shared.u32 	[%r103], %r111;
	bar.sync 	0;
	ld.shared.v2.f32 	{%f1, %f2}, [%r42];
	mov.b32 	%r112, %f1;
	mov.b32 	%r111, %f2;
	setp.gt.u32 	%p9, %r113, 27;
	@%p9 bra 	$L__BB0_4;
	add.s32 	%r113, %r113, 4;
	bar.sync 	0;
	bra.uni 	$L__BB0_2;
$L__BB0_4:
	ld.param.u64 	%rd13, [_Z13ExampleKernelPfi_param_0];
	add.u64 	%rd5, %SP, 0;
	add.u64 	%rd6, %SPL, 0;
	setp.gt.s32 	%p10, %r112, -1;
	selp.b32 	%r104, -1, -2147483648, %p10;
	xor.b32  	%r105, %r104, %r112;
	mov.b32 	%f3, %r105;
	setp.gt.s32 	%p11, %r111, -1;
	selp.b32 	%r106, -1, -2147483648, %p11;
	xor.b32  	%r107, %r106, %r111;
	bar.sync 	0;
	cvta.to.global.u64 	%rd7, %rd13;
	add.s64 	%rd9, %rd7, %rd3;
	st.global.u32 	[%rd9], %r105;
	mov.b32 	%f4, %r107;
	st.global.u32 	[%rd9+4], %r107;
	cvt.f64.f32 	%fd1, %f3;
	cvt.f64.f32 	%fd2, %f4;
	st.local.u32 	[%rd6], %r1;
	st.local.f64 	[%rd6+8], %fd1;
	st.local.f64 	[%rd6+16], %fd2;
	mov.u64 	%rd10, $str;
	cvta.global.u64 	%rd11, %rd10;
	{ // callseq 0, 0
	.param .b64 param0;
	st.param.b64 	[param0], %rd11;
	.param .b64 param1;
	st.param.b64 	[param1], %rd5;
	.param .b32 retval0;
	call.uni (retval0), 
	vprintf, 
	(
	param0, 
	param1
	);
	ld.param.b32 	%r109, [retval0];
	} // callseq 0
$L__BB0_5:
	ret;

}
	// .globl	_ZN3cub18CUB_300001_SM_10006detail11EmptyKernelIvEEvv
.visible .entry _ZN3cub18CUB_300001_SM_10006detail11EmptyKernelIvEEvv()
{


	ret;

}


// ===== COMPILED SASS (sm_100) =====

	.target	sm_100

	.elftype	@"ET_EXEC"


//--------------------- .note.nv.tkinfo           --------------------------
	.section	.note.nv.tkinfo,"",@"SHT_NOTE"
	.sectionflags	@"SHF_NOTE_NV_TKINFO"
	.tkinfo
        /*0018*/ 	.word	0x00000002
        /*0030*/ 	.string	""
        /*0030*/ 	.string	"ptxas"
        /*0030*/ 	.string	"Cuda compilation tools, release 13.0, V13.0.88"
        /*0030*/ 	.string	"Build cuda_13.0.r13.0/compiler.36424714_0"
        /*0030*/ 	.string	"-arch sm_100 -m 64 "



//--------------------- .note.nv.cuinfo           --------------------------
	.section	.note.nv.cuinfo,"",@"SHT_NOTE"
	.sectionflags	@"SHF_NOTE_NV_CUINFO"
        /*0018*/ 	.short	0x0002
        /*001a*/ 	.short	0x0064
        /*001c*/ 	.short	0x0082
	.zero		2


//--------------------- .nv.info                  --------------------------
	.section	.nv.info,"",@"SHT_CUDA_INFO"
	.align	4


	//----- nvinfo : EIATTR_REGCOUNT
	.align		4
        /*0000*/ 	.byte	0x04, 0x2f
        /*0002*/ 	.short	(.L_42 - .L_41)
	.align		4
.L_41:
        /*0004*/ 	.word	index@(_Z13ExampleKernelPfi)
        /*0008*/ 	.word	0x00000025


	//----- nvinfo : EIATTR_FRAME_SIZE
	.align		4
.L_42:
        /*000c*/ 	.byte	0x04, 0x11
        /*000e*/ 	.short	(.L_44 - .L_43)
	.align		4
.L_43:
        /*0010*/ 	.word	index@(_Z13ExampleKernelPfi)
        /*0014*/ 	.word	0x00000018


	//----- nvinfo : EIATTR_REGCOUNT
	.align		4
.L_44:
        /*0018*/ 	.byte	0x04, 0x2f
        /*001a*/ 	.short	(.L_46 - .L_45)
	.align		4
.L_45:
        /*001c*/ 	.word	index@(_ZN3cub18CUB_300001_SM_10006detail11EmptyKernelIvEEvv)
        /*0020*/ 	.word	0x00000004


	//----- nvinfo : EIATTR_FRAME_SIZE
	.align		4
.L_46:
        /*0024*/ 	.byte	0x04, 0x11
        /*0026*/ 	.short	(.L_48 - .L_47)
	.align		4
.L_47:
        /*0028*/ 	.word	index@(_ZN3cub18CUB_300001_SM_10006detail11EmptyKernelIvEEvv)
        /*002c*/ 	.word	0x00000000


	//----- nvinfo : EIATTR_MIN_STACK_SIZE
	.align		4
.L_48:
        /*0030*/ 	.byte	0x04, 0x12
        /*0032*/ 	.short	(.L_50 - .L_49)
	.align		4
.L_49:
        /*0034*/ 	.word	index@(_ZN3cub18CUB_300001_SM_10006detail11EmptyKernelIvEEvv)
        /*0038*/ 	.word	0x00000000


	//----- nvinfo : EIATTR_MIN_STACK_SIZE
	.align		4
.L_50:
        /*003c*/ 	.byte	0x04, 0x12
        /*003e*/ 	.short	(.L_52 - .L_51)
	.align		4
.L_51:
        /*0040*/ 	.word	index@(_Z13ExampleKernelPfi)
        /*0044*/ 	.word	0x00000018
.L_52:


//--------------------- .nv.compat                --------------------------
	.section	.nv.compat,"",@"SHT_CUDA_COMPAT_INFO"
	.align	4
        /*0000*/ 	.byte	0x02, 0x09, 0x00, 0x00, 0x02, 0x02, 0x01, 0x00, 0x02, 0x05, 0x05, 0x00, 0x03, 0x07, 0x01, 0x01
        /*0010*/ 	.byte	0x02, 0x03, 0x00, 0x00, 0x02, 0x06, 0x01, 0x00, 0x04, 0x0b, 0x08, 0x00, 0x09, 0x00, 0x00, 0x00
        /*0020*/ 	.byte	0x00, 0x00, 0x00, 0x00


//--------------------- .nv.info._ZN3cub18CUB_300001_SM_10006detail11EmptyKernelIvEEvv --------------------------
	.section	.nv.info._ZN3cub18CUB_300001_SM_10006detail11EmptyKernelIvEEvv,"",@"SHT_CUDA_INFO"
	.sectionflags	@""
	.align	4


	//----- nvinfo : EIATTR_CUDA_API_VERSION
	.align		4
        /*0000*/ 	.byte	0x04, 0x37
        /*0002*/ 	.short	(.L_54 - .L_53)
.L_53:
        /*0004*/ 	.word	0x00000082


	//----- nvinfo : EIATTR_SPARSE_MMA_MASK
	.align		4
.L_54:
        /*0008*/ 	.byte	0x03, 0x50
        /*000a*/ 	.short	0x0000


	//----- nvinfo : EIATTR_MAXREG_COUNT
	.align		4
        /*000c*/ 	.byte	0x03, 0x1b
        /*000e*/ 	.short	0x00ff


	//----- nvinfo : EIATTR_MERCURY_ISA_VERSION
	.align		4
        /*0010*/ 	.byte	0x03, 0x5f
        /*0012*/ 	.short	0x0101


	//----- nvinfo : EIATTR_VRC_CTA_INIT_COUNT
	.align		4
        /*0014*/ 	.byte	0x02, 0x4a
	.zero		1
	.zero		1


	//----- nvinfo : EIATTR_EXIT_INSTR_OFFSETS
	.align		4
        /*0018*/ 	.byte	0x04, 0x1c
        /*001a*/ 	.short	(.L_56 - .L_55)


	//   ....[0]....
.L_55:
        /*001c*/ 	.word	0x00000010


	//----- nvinfo : EIATTR_SW_WAR
	.align		4
.L_56:
        /*0020*/ 	.byte	0x04, 0x36
        /*0022*/ 	.short	(.L_58 - .L_57)
.L_57:
        /*0024*/ 	.word	0x00000008
.L_58:


//--------------------- .nv.info._Z13ExampleKernelPfi --------------------------
	.section	.nv.info._Z13ExampleKernelPfi,"",@"SHT_CUDA_INFO"
	.sectionflags	@""
	.align	4


	//----- nvinfo : EIATTR_CUDA_API_VERSION
	.align		4
        /*0000*/ 	.byte	0x04, 0x37
        /*0002*/ 	.short	(.L_60 - .L_59)
.L_59:
        /*0004*/ 	.word	0x00000082


	//----- nvinfo : EIATTR_KPARAM_INFO
	.align		4
.L_60:
        /*0008*/ 	.byte	0x04, 0x17
        /*000a*/ 	.short	(.L_62 - .L_61)
.L_61:
        /*000c*/ 	.word	0x00000000
        /*0010*/ 	.short	0x0001
        /*0012*/ 	.short	0x0008
        /*0014*/ 	.byte	0x00, 0xf0, 0x11, 0x00


	//----- nvinfo : EIATTR_KPARAM_INFO
	.align		4
.L_62:
        /*0018*/ 	.byte	0x04, 0x17
        /*001a*/ 	.short	(.L_64 - .L_63)
.L_63:
        /*001c*/ 	.word	0x00000000
        /*0020*/ 	.short	0x0000
        /*0022*/ 	.short	0x0000
        /*0024*/ 	.byte	0x00, 0xf5, 0x21, 0x00


	//----- nvinfo : EIATTR_SPARSE_MMA_MASK
	.align		4
.L_64:
        /*0028*/ 	.byte	0x03, 0x50
        /*002a*/ 	.short	0x0000


	//----- nvinfo : EIATTR_MAXREG_COUNT
	.align		4
        /*002c*/ 	.byte	0x03, 0x1b
        /*002e*/ 	.short	0x00ff


	//----- nvinfo : EIATTR_NUM_BARRIERS
	.align		4
        /*0030*/ 	.byte	0x02, 0x4c
        /*0032*/ 	.byte	0x01
	.zero		1


	//----- nvinfo : EIATTR_EXTERNS
	.align		4
        /*0034*/ 	.byte	0x04, 0x0f
        /*0036*/ 	.short	(.L_66 - .L_65)


	//   ....[0]....
	.align		4
.L_65:
        /*0038*/ 	.word	index@(vprintf)


	//----- nvinfo : EIATTR_MERCURY_ISA_VERSION
	.align		4
.L_66:
        /*003c*/ 	.byte	0x03, 0x5f
        /*003e*/ 	.short	0x0101


	//----- nvinfo : EIATTR_INT_WARP_WIDE_INSTR_OFFSETS
	.align		4
        /*0040*/ 	.byte	0x04, 0x31
        /*0042*/ 	.short	(.L_68 - .L_67)


	//   ....[0]....
.L_67:
        /*0044*/ 	.word	0x00000530


	//   ....[1]....
        /*0048*/ 	.word	0x00000540


	//   ....[2]....
        /*004c*/ 	.word	0x00000550


	//   ....[3]....
        /*0050*/ 	.word	0x00000bd0


	//   ....[4]....
        /*0054*/ 	.word	0x00000be0


	//   ....[5]....
        /*0058*/ 	.word	0x00000bf0


	//----- nvinfo : EIATTR_COOP_GROUP_MASK_REGIDS
	.align		4
.L_68:
        /*005c*/ 	.byte	0x04, 0x29
        /*005e*/ 	.short	(.L_70 - .L_69)


	//   ....[0]....
.L_69:
        /*0060*/ 	.word	0x0500000f


	//   ....[1]....
        /*0064*/ 	.word	0x0500000f


	//   ....[2]....
        /*0068*/ 	.word	0x0500000f


	//   ....[3]....
        /*006c*/ 	.word	0x0500000f


	//   ....[4]....
        /*0070*/ 	.word	0x0500000f


	//   ....[5]....
        /*0074*/ 	.word	0x0500000f


	//   ....[6]....
        /*0078*/ 	.word	0x0500000f


	//   ....[7]....
        /*007c*/ 	.word	0x0500000f


	//   ....[8]....
        /*0080*/ 	.word	0x0500000f


	//   ....[9]....
        /*0084*/ 	.word	0x0500000f


	//   ....[10]....
        /*0088*/ 	.word	0x0500000f


	//   ....[11]....
        /*008c*/ 	.word	0x0500000f


	//   ....[12]....
        /*0090*/ 	.word	0x0500000f


	//   ....[13]....
        /*0094*/ 	.word	0x0500000f


	//----- nvinfo : EIATTR_COOP_GROUP_INSTR_OFFSETS
	.align		4
.L_70:
        /*0098*/ 	.byte	0x04, 0x28
        /*009a*/ 	.short	(.L_72 - .L_71)


	//   ....[0]....
.L_71:
        /*009c*/ 	.word	0x000005a0


	//   ....[1]....
        /*00a0*/ 	.word	0x000005f0


	//   ....[2]....
        /*00a4*/ 	.word	0x00000620


	//   ....[3]....
        /*00a8*/ 	.word	0x00000640


	//   ....[4]....
        /*00ac*/ 	.word	0x00000d20


	//   ....[5]....
        /*00b0*/ 	.word	0x00000d50


	//   ....[6]....
        /*00b4*/ 	.word	0x00000d70


	//   ....[7]....
        /*00b8*/ 	.word	0x00000da0


	//   ....[8]....
        /*00bc*/ 	.word	0x00001190


	//   ....[9]....
        /*00c0*/ 	.word	0x00001240


	//   ....[10]....
        /*00c4*/ 	.word	0x000012d0


	//   ....[11]....
        /*00c8*/ 	.word	0x00001360


	//   ....[12]....
        /*00cc*/ 	.word	0x00001410


	//   ....[13]....
        /*00d0*/ 	.word	0x000014b0


	//----- nvinfo : EIATTR_VRC_CTA_INIT_COUNT
	.align		4
.L_72:
        /*00d4*/ 	.byte	0x02, 0x4a
	.zero		1
	.zero		1


	//----- nvinfo : EIATTR_SYSCALL_OFFSETS
	.align		4
        /*00d8*/ 	.byte	0x04, 0x46
        /*00da*/ 	.short	(.L_74 - .L_73)


	//   ....[0]....
.L_73:
        /*00dc*/ 	.word	0x00001130


	//----- nvinfo : EIATTR_EXIT_INSTR_OFFSETS
	.align		4
.L_74:
        /*00e0*/ 	.byte	0x04, 0x1c
        /*00e2*/ 	.short	(.L_76 - .L_75)


	//   ....[0]....
.L_75:
        /*00e4*/ 	.word	0x000000a0


	//   ....[1]....
        /*00e8*/ 	.word	0x00001140


	//----- nvinfo : EIATTR_CRS_STACK_SIZE
	.align		4
.L_76:
        /*00ec*/ 	.byte	0x04, 0x1e
        /*00ee*/ 	.short	(.L_78 - .L_77)
.L_77:
        /*00f0*/ 	.word	0x00000000


	//----- nvinfo : EIATTR_CBANK_PARAM_SIZE
	.align		4
.L_78:
        /*00f4*/ 	.byte	0x03, 0x19
        /*00f6*/ 	.short	0x000c


	//----- nvinfo : EIATTR_PARAM_CBANK
	.align		4
        /*00f8*/ 	.byte	0x04, 0x0a
        /*00fa*/ 	.short	(.L_80 - .L_79)
	.align		4
.L_79:
        /*00fc*/ 	.word	index@(.nv.constant0._Z13ExampleKernelPfi)
        /*0100*/ 	.short	0x0380
        /*0102*/ 	.short	0x000c


	//----- nvinfo : EIATTR_SW_WAR
	.align		4
.L_80:
        /*0104*/ 	.byte	0x04, 0x36
        /*0106*/ 	.short	(.L_82 - .L_81)
.L_81:
        /*0108*/ 	.word	0x00000008
.L_82:


//--------------------- .nv.callgraph             --------------------------
	.section	.nv.callgraph,"",@"SHT_CUDA_CALLGRAPH"
	.align	4
	.sectionentsize	8
	.align		4
        /*0000*/ 	.word	0x00000000
	.align		4
        /*0004*/ 	.word	0xffffffff
	.align		4
        /*0008*/ 	.word	index@(_Z13ExampleKernelPfi)
	.align		4
        /*000c*/ 	.word	index@(vprintf)
	.align		4
        /*0010*/ 	.word	0x00000000
	.align		4
        /*0014*/ 	.word	0xfffffffe
	.align		4
        /*0018*/ 	.word	0x00000000
	.align		4
        /*001c*/ 	.word	0xfffffffd
	.align		4
        /*0020*/ 	.word	0x00000000
	.align		4
        /*0024*/ 	.word	0xfffffffc


//--------------------- .nv.constant4             --------------------------
	.section	.nv.constant4,"a",@progbits
	.align	8
	.align		8
.nv.constant4:
        /*0000*/ 	.dword	_ZN34_INTERNAL_71b7387f_4_k_cu_39d33a424cuda3std3__45__cpo5beginE
	.align		8
        /*0008*/ 	.dword	_ZN34_INTERNAL_71b7387f_4_k_cu_39d33a424cuda3std3__45__cpo3endE
	.align		8
        /*0010*/ 	.dword	_ZN34_INTERNAL_71b7387f_4_k_cu_39d33a424cuda3std3__45__cpo6cbeginE
	.align		8
        /*0018*/ 	.dword	_ZN34_INTERNAL_71b7387f_4_k_cu_39d33a424cuda3std3__45__cpo4cendE
	.align		8
        /*0020*/ 	.dword	_ZN34_INTERNAL_71b7387f_4_k_cu_39d33a424cuda3std3__45__cpo6rbeginE
	.align		8
        /*0028*/ 	.dword	_ZN34_INTERNAL_71b7387f_4_k_cu_39d33a424cuda3std3__45__cpo4rendE
	.align		8
        /*0030*/ 	.dword	_ZN34_INTERNAL_71b7387f_4_k_cu_39d33a424cuda3std3__45__cpo7crbeginE
	.align		8
        /*0038*/ 	.dword	_ZN34_INTERNAL_71b7387f_4_k_cu_39d33a424cuda3std3__45__cpo5crendE
	.align		8
        /*0040*/ 	.dword	_ZN34_INTERNAL_71b7387f_4_k_cu_39d33a424cuda3std3__436_GLOBAL__N__71b7387f_4_k_cu_39d33a426ignoreE
	.align		8
        /*0048*/ 	.dword	_ZN34_INTERNAL_71b7387f_4_k_cu_39d33a424cuda3std3__419piecewise_constructE
	.align		8
        /*0050*/ 	.dword	_ZN34_INTERNAL_71b7387f_4_k_cu_39d33a424cuda3std3__48in_placeE
	.align		8
        /*0058*/ 	.dword	_ZN34_INTERNAL_71b7387f_4_k_cu_39d33a424cuda3std3__420unreachable_sentinelE
	.align		8
        /*0060*/ 	.dword	_ZN34_INTERNAL_71b7387f_4_k_cu_39d33a424cuda3std3__47nulloptE
	.align		8
        /*0068*/ 	.dword	_ZN34_INTERNAL_71b7387f_4_k_cu_39d33a424cuda3std3__48unexpectE
	.align		8
        /*0070*/ 	.dword	_ZN34_INTERNAL_71b7387f_4_k_cu_39d33a424cuda3std6ranges3__45__cpo4swapE
	.align		8
        /*0078*/ 	.dword	_ZN34_INTERNAL_71b7387f_4_k_cu_39d33a424cuda3std6ranges3__45__cpo9iter_moveE
	.align		8
        /*0080*/ 	.dword	_ZN34_INTERNAL_71b7387f_4_k_cu_39d33a424cuda3std6ranges3__45__cpo5beginE
	.align		8
        /*0088*/ 	.dword	_ZN34_INTERNAL_71b7387f_4_k_cu_39d33a424cuda3std6ranges3__45__cpo3endE
	.align		8
        /*0090*/ 	.dword	_ZN34_INTERNAL_71b7387f_4_k_cu_39d33a424cuda3std6ranges3__45__cpo6cbeginE
	.align		8
        /*0098*/ 	.dword	_ZN34_INTERNAL_71b7387f_4_k_cu_39d33a424cuda3std6ranges3__45__cpo4cendE
	.align		8
        /*00a0*/ 	.dword	_ZN34_INTERNAL_71b7387f_4_k_cu_39d33a424cuda3std6ranges3__45__cpo7advanceE
	.align		8
        /*00a8*/ 	.dword	_ZN34_INTERNAL_71b7387f_4_k_cu_39d33a424cuda3std6ranges3__45__cpo9iter_swapE
	.align		8
        /*00b0*/ 	.dword	_ZN34_INTERNAL_71b7387f_4_k_cu_39d33a424cuda3std6ranges3__45__cpo4nextE
	.align		8
        /*00b8*/ 	.dword	_ZN34_INTERNAL_71b7387f_4_k_cu_39d33a424cuda3std6ranges3__45__cpo4prevE
	.align		8
        /*00c0*/ 	.dword	_ZN34_INTERNAL_71b7387f_4_k_cu_39d33a424cuda3std6ranges3__45__cpo4dataE
	.align		8
        /*00c8*/ 	.dword	_ZN34_INTERNAL_71b7387f_4_k_cu_39d33a424cuda3std6ranges3__45__cpo5cdataE
	.align		8
        /*00d0*/ 	.dword	_ZN34_INTERNAL_71b7387f_4_k_cu_39d33a424cuda3std6ranges3__45__cpo4sizeE
	.align		8
        /*00d8*/ 	.dword	_ZN34_INTERNAL_71b7387f_4_k_cu_39d33a424cuda3std6ranges3__45__cpo5ssizeE
	.align		8
        /*00e0*/ 	.dword	_ZN34_INTERNAL_71b7387f_4_k_cu_39d33a424cuda3std6ranges3__45__cpo8distanceE
	.align		8
        /*00e8*/ 	.dword	_ZN34_INTERNAL_71b7387f_4_k_cu_39d33a426thrust24THRUST_300001_SM_1000_NS6system6detail10sequential3seqE
	.align		8
        /*00f0*/ 	.dword	_ZN34_INTERNAL_71b7387f_4_k_cu_39d33a426thrust24THRUST_300001_SM_1000_NS12placeholders2_1E
	.align		8
        /*00f8*/ 	.dword	_ZN34_INTERNAL_71b7387f_4_k_cu_39d33a426thrust24THRUST_300001_SM_1000_NS12placeholders2_2E
	.align		8
        /*0100*/ 	.dword	_ZN34_INTERNAL_71b7387f_4_k_cu_39d33a426thrust24THRUST_300001_SM_1000_NS12placeholders2_3E
	.align		8
        /*0108*/ 	.dword	_ZN34_INTERNAL_71b7387f_4_k_cu_39d33a426thrust24THRUST_300001_SM_1000_NS12placeholders2_4E
	.align		8
        /*0110*/ 	.dword	_ZN34_INTERNAL_71b7387f_4_k_cu_39d33a426thrust24THRUST_300001_SM_1000_NS12placeholders2_5E
	.align		8
        /*0118*/ 	.dword	_ZN34_INTERNAL_71b7387f_4_k_cu_39d33a426thrust24THRUST_300001_SM_1000_NS12placeholders2_6E
	.align		8
        /*0120*/ 	.dword	_ZN34_INTERNAL_71b7387f_4_k_cu_39d33a426thrust24THRUST_300001_SM_1000_NS12placeholders2_7E
	.align		8
        /*0128*/ 	.dword	_ZN34_INTERNAL_71b7387f_4_k_cu_39d33a426thrust24THRUST_300001_SM_1000_NS12placeholders2_8E
	.align		8
        /*0130*/ 	.dword	_ZN34_INTERNAL_71b7387f_4_k_cu_39d33a426thrust24THRUST_300001_SM_1000_NS12placeholders2_9E
	.align		8
        /*0138*/ 	.dword	_ZN34_INTERNAL_71b7387f_4_k_cu_39d33a426thrust24THRUST_300001_SM_1000_NS12placeholders3_10E
	.align		8
        /*0140*/ 	.dword	$str
	.align		8
        /*0148*/ 	.dword	vprintf


//--------------------- .text._ZN3cub18CUB_300001_SM_10006detail11EmptyKernelIvEEvv --------------------------
	.section	.text._ZN3cub18CUB_300001_SM_10006detail11EmptyKernelIvEEvv,"ax",@progbits
	.align	128
        .global         _ZN3cub18CUB_300001_SM_10006detail11EmptyKernelIvEEvv
        .type           _ZN3cub18CUB_300001_SM_10006detail11EmptyKernelIvEEvv,@function
        .size           _ZN3cub18CUB_300001_SM_10006detail11EmptyKernelIvEEvv,(.L_x_20 - _ZN3cub18CUB_300001_SM_10006detail11EmptyKernelIvEEvv)
        .other          _ZN3cub18CUB_300001_SM_10006detail11EmptyKernelIvEEvv,@"STO_CUDA_ENTRY STV_DEFAULT"
_ZN3cub18CUB_300001_SM_10006detail11EmptyKernelIvEEvv:
.text._ZN3cub18CUB_300001_SM_10006detail11EmptyKernelIvEEvv:
[----:B------:R-:W-:Y:S01]  /*0000*/  LDC R1, c[0x0][0x37c] ;  /* 0x0000df00ff017b82 */ /* 0x000fe20000000800 */
[----:B------:R-:W-:Y:S05]  /*0010*/  EXIT ;  /* 0x000000000000794d */ /* 0x000fea0003800000 */
.L_x_0:
[----:B------:R-:W-:-:S00]  /*0020*/  BRA `(.L_x_0) ;  /* 0xfffffffc00fc7947 */ /* 0x000fc0000383ffff */
[----:B------:R-:W-:-:S00]  /*0030*/  NOP ;  /* 0x0000000000007918 */ /* 0x000fc00000000000 */
        /* <DEDUP_REMOVED lines=12> */
.L_x_20:


//--------------------- .text._Z13ExampleKernelPfi --------------------------
	.section	.text._Z13ExampleKernelPfi,"ax",@progbits
	.align	128
        .global         _Z13ExampleKernelPfi
        .type           _Z13ExampleKernelPfi,@function
        .size           _Z13ExampleKernelPfi,(.L_x_21 - _Z13ExampleKernelPfi)
        .other          _Z13ExampleKernelPfi,@"STO_CUDA_ENTRY STV_DEFAULT"
_Z13ExampleKernelPfi:
.text._Z13ExampleKernelPfi:
[----:B------:R-:W0:Y:S01]  /*0000*/  LDC R1, c[0x0][0x37c] ;  /* 0x0000df00ff017b82 */ /* 0x000e220000000800 */
[----:B------:R-:W1:Y:S01]  /*0010*/  S2R R0, SR_TID.X ;  /* 0x0000000000007919 */ /* 0x000e620000002100 */
[----:B------:R-:W2:Y:S01]  /*0020*/  LDCU UR6, c[0x0][0x388] ;  /* 0x00007100ff0677ac */ /* 0x000ea20008000800 */
[----:B0-----:R-:W-:Y:S01]  /*0030*/  VIADD R1, R1, 0xffffffe8 ;  /* 0xffffffe801017836 */ /* 0x001fe20000000000 */
[----:B------:R-:W0:Y:S01]  /*0040*/  LDCU UR4, c[0x0][0x2f8] ;  /* 0x00005f00ff0477ac */ /* 0x000e220008000800 */
[----:B------:R-:W3:Y:S03]  /*0050*/  LDCU UR5, c[0x0][0x2fc] ;  /* 0x00005f80ff0577ac */ /* 0x000ee60008000800 */
[----:B0-----:R-:W-:-:S05]  /*0060*/  IADD3 R6, P1, PT, R1, UR4, RZ ;  /* 0x0000000401067c10 */ /* 0x001fca000ff3e0ff */
[----:B---3--:R-:W-:Y:S02]  /*0070*/  IMAD.X R7, RZ, RZ, UR5, P1 ;  /* 0x00000005ff077e24 */ /* 0x008fe400088e06ff */
[----:B-1----:R-:W-:-:S05]  /*0080*/  IMAD.SHL.U32 R5, R0, 0x2, RZ ;  /* 0x0000000200057824 */ /* 0x002fca00078e00ff */
[----:B--2---:R-:W-:-:S13]  /*0090*/  ISETP.GE.U32.AND P0, PT, R5, UR6, PT ;  /* 0x0000000605007c0c */ /* 0x004fda000bf06070 */
[----:B------:R-:W-:Y:S05]  /*00a0*/  @P0 EXIT ;  /* 0x000000000000094d */ /* 0x000fea0003800000 */
[----:B------:R-:W0:Y:S01]  /*00b0*/  LDC.64 R2, c[0x0][0x380] ;  /* 0x0000e000ff027b82 */ /* 0x000e220000000a00 */
[----:B------:R-:W1:Y:S01]  /*00c0*/  LDCU.64 UR4, c[0x0][0x358] ;  /* 0x00006b00ff0477ac */ /* 0x000e620008000a00 */
[----:B0-----:R-:W-:-:S05]  /*00d0*/  IMAD.WIDE.U32 R2, R5, 0x4, R2 ;  /* 0x0000000405027825 */ /* 0x001fca00078e0002 */
[----:B-1----:R-:W2:Y:S04]  /*00e0*/  LDG.E R20, desc[UR4][R2.64] ;  /* 0x0000000402147981 */ /* 0x002ea8000c1e1900 */
[----:B------:R-:W3:Y:S01]  /*00f0*/  LDG.E R21, desc[UR4][R2.64+0x4] ;  /* 0x0000040402157981 */ /* 0x000ee2000c1e1900 */
[----:B------:R-:W-:Y:S01]  /*0100*/  IMAD.MOV.U32 R9, RZ, RZ, -0x1 ;  /* 0xffffffffff097424 */ /* 0x000fe200078e00ff */
[----:B------:R-:W-:Y:S01]  /*0110*/  UBMSK UR4, URZ, 0x4 ;  /* 0x00000004ff04789b */ /* 0x000fe20008000000 */
[----:B------:R-:W-:Y:S01]  /*0120*/  MOV R19, 0x400 ;  /* 0x0000040000137802 */ /* 0x000fe20000000f00 */
[----:B------:R-:W0:Y:S01]  /*0130*/  S2R R8, SR_CgaCtaId ;  /* 0x0000000000087919 */ /* 0x000e220000008800 */
[----:B------:R-:W-:Y:S01]  /*0140*/  IMAD.MOV.U32 R14, RZ, RZ, 0xf ;  /* 0x0000000fff0e7424 */ /* 0x000fe200078e00ff */
[----:B------:R-:W-:-:S02]  /*0150*/  ISETP.NE.AND P1, PT, R0, RZ, PT ;  /* 0x000000ff0000720c */ /* 0x000fc40003f25270 */
[----:B0-----:R-:W-:-:S05]  /*0160*/  LEA R19, R8, R19, 0x18 ;  /* 0x0000001308137211 */ /* 0x001fca00078ec0ff */
[----:B------:R-:W-:Y:S01]  /*0170*/  IMAD R17, R0, 0x8, R19 ;  /* 0x0000000800117824 */ /* 0x000fe200078e0213 */
[----:B--2---:R-:W-:-:S04]  /*0180*/  ISETP.GT.AND P0, PT, R20, -0x1, PT ;  /* 0xffffffff1400780c */ /* 0x004fc80003f04270 */
[----:B------:R-:W-:-:S04]  /*0190*/  SEL R5, R9, 0x80000000, !P0 ;  /* 0x8000000009057807 */ /* 0x000fc80004000000 */
[----:B------:R-:W-:Y:S01]  /*01a0*/  LOP3.LUT R20, R5, R20, RZ, 0x3c, !PT ;  /* 0x0000001405147212 */ /* 0x000fe200078e3cff */
[----:B------:R-:W-:-:S03]  /*01b0*/  IMAD R5, R0, -0x4, R17 ;  /* 0xfffffffc00057824 */ /* 0x000fc600078e0211 */
[----:B------:R-:W-:Y:S01]  /*01c0*/  ISETP.NE.AND P0, PT, R20, 0x7fffffff, PT ;  /* 0x7fffffff1400780c */ /* 0x000fe20003f05270 */
[----:B------:R-:W-:Y:S01]  /*01d0*/  IMAD R12, R0, 0x20, R5 ;  /* 0x00000020000c7824 */ /* 0x000fe200078e0205 */
[----:B------:R-:W-:Y:S02]  /*01e0*/  STS [R5], RZ ;  /* 0x000000ff05007388 */ /* 0x000fe40000000800 */
[----:B------:R-:W-:Y:S02]  /*01f0*/  SEL R4, R20, 0x80000000, P0 ;  /* 0x8000000014047807 */ /* 0x000fe40000000000 */
[----:B------:R-:W-:Y:S01]  /*0200*/  STS [R5+0x10], RZ ;  /* 0x000010ff05007388 */ /* 0x000fe20000000800 */
[----:B---3--:R-:W-:Y:S02]  /*0210*/  ISETP.GT.AND P0, PT, R21, -0x1, PT ;  /* 0xffffffff1500780c */ /* 0x008fe40003f04270 */
[----:B------:R-:W-:Y:S01]  /*0220*/  LOP3.LUT R4, R4, UR4, RZ, 0xc0, !PT ;  /* 0x0000000404047c12 */ /* 0x000fe2000f8ec0ff */
[----:B------:R-:W-:Y:S04]  /*0230*/  STS [R5+0x20], RZ ;  /* 0x000020ff05007388 */ /* 0x000fe80000000800 */
[----:B------:R-:W-:Y:S01]  /*0240*/  IMAD.SHL.U32 R8, R4, 0x10, RZ ;  /* 0x0000001004087824 */ /* 0x000fe200078e00ff */
[----:B------:R-:W-:Y:S01]  /*0250*/  SHF.R.U32.HI R4, RZ, 0x2, R4 ;  /* 0x00000002ff047819 */ /* 0x000fe20000011604 */
[----:B------:R-:W-:Y:S03]  /*0260*/  STS [R5+0x30], RZ ;  /* 0x000030ff05007388 */ /* 0x000fe60000000800 */
[----:B------:R-:W-:Y:S01]  /*0270*/  LOP3.LUT R8, R8, 0x70, RZ, 0xc0, !PT ;  /* 0x0000007008087812 */ /* 0x000fe200078ec0ff */
[----:B------:R-:W-:Y:S01]  /*0280*/  STS [R5+0x40], RZ ;  /* 0x000040ff05007388 */ /* 0x000fe20000000800 */
[----:B------:R-:W-:-:S03]  /*0290*/  LOP3.LUT R4, R4, 0x3ffffffe, RZ, 0xc0, !PT ;  /* 0x3ffffffe04047812 */ /* 0x000fc600078ec0ff */
[----:B------:R-:W-:Y:S01]  /*02a0*/  STS [R5+0x50], RZ ;  /* 0x000050ff05007388 */ /* 0x000fe20000000800 */
[----:B------:R-:W-:Y:S02]  /*02b0*/  IADD3 R10, PT, PT, R4, R5, R8 ;  /* 0x00000005040a7210 */ /* 0x000fe40007ffe008 */
[----:B------:R-:W-:Y:S01]  /*02c0*/  SEL R4, R9, 0x80000000, !P0 ;  /* 0x8000000009047807 */ /* 0x000fe20004000000 */
[----:B------:R-:W-:Y:S03]  /*02d0*/  STS [R5+0x60], RZ ;  /* 0x000060ff05007388 */ /* 0x000fe60000000800 */
[----:B------:R-:W-:Y:S01]  /*02e0*/  LOP3.LUT R21, R4, R21, RZ, 0x3c, !PT ;  /* 0x0000001504157212 */ /* 0x000fe200078e3cff */
[----:B------:R-:W-:Y:S03]  /*02f0*/  STS [R5+0x70], RZ ;  /* 0x000070ff05007388 */ /* 0x000fe60000000800 */
[C---:B------:R-:W-:Y:S01]  /*0300*/  ISETP.NE.AND P0, PT, R21.reuse, 0x7fffffff, PT ;  /* 0x7fffffff1500780c */ /* 0x040fe20003f05270 */
[----:B------:R0:W-:Y:S03]  /*0310*/  STS [R5+0x80], RZ ;  /* 0x000080ff05007388 */ /* 0x0001e60000000800 */
[----:B------:R-:W-:Y:S01]  /*0320*/  SEL R4, R21, 0x80000000, P0 ;  /* 0x8000000015047807 */ /* 0x000fe20000000000 */
[----:B------:R-:W1:Y:S03]  /*0330*/  LDS.U16 R8, [R10] ;  /* 0x000000000a087984 */ /* 0x000e660000000400 */
[----:B------:R-:W-:Y:S01]  /*0340*/  LOP3.LUT R4, R4, UR4, RZ, 0xc0, !PT ;  /* 0x0000000404047c12 */ /* 0x000fe2000f8ec0ff */
[----:B------:R-:W-:Y:S05]  /*0350*/  WARPSYNC.ALL ;  /* 0x0000000000007948 */ /* 0x000fea0003800000 */
[----:B------:R-:W-:-:S02]  /*0360*/  SHF.L.U32 R9, R4, 0x4, RZ ;  /* 0x0000000404097819 */ /* 0x000fc400000006ff */
[----:B------:R-:W-:Y:S02]  /*0370*/  SHF.R.U32.HI R11, RZ, 0x2, R4 ;  /* 0x00000002ff0b7819 */ /* 0x000fe40000011604 */
[----:B------:R-:W-:Y:S02]  /*0380*/  LOP3.LUT R4, R9, 0x70, RZ, 0xc0, !PT ;  /* 0x0000007009047812 */ /* 0x000fe400078ec0ff */
[----:B------:R-:W-:-:S04]  /*0390*/  LOP3.LUT R9, R11, 0x3ffffffe, RZ, 0xc0, !PT ;  /* 0x3ffffffe0b097812 */ /* 0x000fc800078ec0ff */
[-C--:B------:R-:W-:Y:S02]  /*03a0*/  IADD3 R4, PT, PT, R9, R5.reuse, R4 ;  /* 0x0000000509047210 */ /* 0x080fe40007ffe004 */
[----:B0-----:R-:W-:Y:S01]  /*03b0*/  LEA R5, R0, R5, 0x5 ;  /* 0x0000000500057211 */ /* 0x001fe200078e28ff */
[----:B-1----:R-:W-:-:S05]  /*03c0*/  VIADD R11, R8, 0x1 ;  /* 0x00000001080b7836 */ /* 0x002fca0000000000 */
[----:B------:R0:W-:Y:S04]  /*03d0*/  STS.U16 [R10], R11 ;  /* 0x0000000b0a007388 */ /* 0x0001e80000000400 */
[----:B------:R-:W1:Y:S01]  /*03e0*/  LDS.U16 R9, [R4] ;  /* 0x0000000004097984 */ /* 0x000e620000000400 */
[----:B0-----:R-:W0:Y:S01]  /*03f0*/  S2R R10, SR_LANEID ;  /* 0x00000000000a7919 */ /* 0x001e220000000000 */
[----:B-1----:R-:W-:-:S05]  /*0400*/  VIADD R13, R9, 0x1 ;  /* 0x00000001090d7836 */ /* 0x002fca0000000000 */
[----:B------:R-:W-:Y:S01]  /*0410*/  STS.U16 [R4], R13 ;  /* 0x0000000d04007388 */ /* 0x000fe20000000400 */
[----:B------:R-:W-:Y:S06]  /*0420*/  BAR.SYNC.DEFER_BLOCKING 0x0 ;  /* 0x0000000000007b1d */ /* 0x000fec0000010000 */
[----:B------:R-:W-:Y:S04]  /*0430*/  LDS R16, [R12] ;  /* 0x000000000c107984 */ /* 0x000fe80000000800 */
[----:B------:R-:W1:Y:S04]  /*0440*/  LDS R15, [R12+0x4] ;  /* 0x000004000c0f7984 */ /* 0x000e680000000800 */
[----:B------:R-:W2:Y:S04]  /*0450*/  LDS R23, [R12+0x8] ;  /* 0x000008000c177984 */ /* 0x000ea80000000800 */
[----:B------:R-:W3:Y:S04]  /*0460*/  LDS R25, [R12+0xc] ;  /* 0x00000c000c197984 */ /* 0x000ee80000000800 */
[----:B------:R-:W4:Y:S04]  /*0470*/  LDS R24, [R12+0x10] ;  /* 0x000010000c187984 */ /* 0x000f280000000800 */
[----:B------:R-:W5:Y:S04]  /*0480*/  LDS R11, [R12+0x14] ;  /* 0x000014000c0b7984 */ /* 0x000f680000000800 */
[----:B------:R-:W5:Y:S04]  /*0490*/  LDS R26, [R12+0x18] ;  /* 0x000018000c1a7984 */ /* 0x000f680000000800 */
[----:B------:R-:W5:Y:S04]  /*04a0*/  LDS R27, [R12+0x1c] ;  /* 0x00001c000c1b7984 */ /* 0x000f680000000800 */
[----:B------:R-:W5:Y:S01]  /*04b0*/  LDS R4, [R12+0x20] ;  /* 0x000020000c047984 */ /* 0x000f620000000800 */
[----:B-1----:R-:W-:Y:S01]  /*04c0*/  IMAD.IADD R18, R16, 0x1, R15 ;  /* 0x0000000110127824 */ /* 0x002fe200078e020f */
[----:B0-----:R-:W-:-:S03]  /*04d0*/  LOP3.LUT R15, R10, 0xfffffffc, RZ, 0xc0, !PT ;  /* 0xfffffffc0a0f7812 */ /* 0x001fc600078ec0ff */
[----:B--2---:R-:W-:Y:S01]  /*04e0*/  IMAD.IADD R22, R23, 0x1, R18 ;  /* 0x0000000117167824 */ /* 0x004fe200078e0212 */
[----:B------:R-:W-:-:S03]  /*04f0*/  SHF.L.U32 R15, R14, R15, RZ ;  /* 0x0000000f0e0f7219 */ /* 0x000fc600000006ff */
[----:B---3--:R-:W-:Y:S01]  /*0500*/  IMAD.IADD R23, R25, 0x1, R22 ;  /* 0x0000000119177824 */ /* 0x008fe200078e0216 */
[----:B------:R-:W-:Y:S05]  /*0510*/  WARPSYNC R15 ;  /* 0x000000000f007348 */ /* 0x000fea0003800000 */
[----:B----4-:R-:W-:Y:S01]  /*0520*/  IADD3 R24, PT, PT, R24, R23, RZ ;  /* 0x0000001718187210 */ /* 0x010fe20007ffe0ff */
[----:B------:R-:W0:Y:S08]  /*0530*/  MATCH.ANY R10, R15 ;  /* 0x000000000f0a73a1 */ /* 0x000e3000000e8000 */
[----:B------:R-:W1:Y:S01]  /*0540*/  REDUX.OR UR4, R15 ;  /* 0x000000000f0473c4 */ /* 0x000e620000004000 */
[----:B------:R-:W-:Y:S01]  /*0550*/  VOTEU.ANY UR5, UPT, PT ;  /* 0x0000000000057886 */ /* 0x000fe200038e0100 */
[----:B-----5:R-:W-:-:S04]  /*0560*/  IMAD.IADD R25, R11, 0x1, R24 ;  /* 0x000000010b197824 */ /* 0x020fc800078e0218 */
[----:B------:R-:W-:-:S04]  /*0570*/  IMAD.IADD R26, R26, 0x1, R25 ;  /* 0x000000011a1a7824 */ /* 0x000fc800078e0219 */
[----:B------:R-:W-:-:S04]  /*0580*/  IMAD.IADD R27, R27, 0x1, R26 ;  /* 0x000000011b1b7824 */ /* 0x000fc800078e021a */
[----:B------:R-:W-:-:S05]  /*0590*/  IMAD.IADD R28, R4, 0x1, R27 ;  /* 0x00000001041c7824 */ /* 0x000fca00078e021b */
[----:B------:R-:W2:Y:S01]  /*05a0*/  SHFL.UP P0, R13, R28, 0x1, 0x1c00 ;  /* 0x043c00001c0d7f89 */ /* 0x000ea20000000000 */
[----:B0-----:R-:W-:Y:S01]  /*05b0*/  LOP3.LUT P2, RZ, R15, UR5, R10, 0x40, !PT ;  /* 0x000000050fff7c12 */ /* 0x001fe2000f84400a */
[----:B------:R-:W-:Y:S02]  /*05c0*/  IMAD.MOV.U32 R10, RZ, RZ, RZ ;  /* 0x000000ffff0a7224 */ /* 0x000fe400078e00ff */
[----:B--2---:R-:W-:-:S10]  /*05d0*/  @P0 IMAD.IADD R13, R28, 0x1, R13 ;  /* 0x000000011c0d0824 */ /* 0x004fd400078e020d */
[----:B-1----:R-:W-:Y:S05]  /*05e0*/  @!P2 BRA.DIV UR4, `(.L_x_1) ;  /* 0x0000000a04d8a947 */ /* 0x002fea000b800000 */
[----:B------:R-:W0:Y:S02]  /*05f0*/  SHFL.UP P0, R4, R13, 0x2, 0x1c00 ;  /* 0x045c00000d047f89 */ /* 0x000e240000000000 */
[----:B0-----:R-:W-:-:S04]  /*0600*/  @P0 IMAD.IADD R4, R13, 0x1, R4 ;  /* 0x000000010d040824 */ /* 0x001fc800078e0204 */
[----:B------:R-:W-:Y:S01]  /*0610*/  IMAD.IADD R28, R4, 0x1, -R28 ;  /* 0x00000001041c7824 */ /* 0x000fe200078e0a1c */
[----:B------:R-:W0:Y:S02]  /*0620*/  SHFL.IDX PT, R14, R4, 0x3, 0x1c1f ;  /* 0x007c1f00040e7f89 */ /* 0x000e2400000e0000 */
[----:B0-----:R-:W-:-:S06]  /*0630*/  IMAD.U32 R14, R14, 0x10000, RZ ;  /* 0x000100000e0e7824 */ /* 0x001fcc00078e00ff */
[----:B------:R-:W0:Y:S02]  /*0640*/  SHFL.IDX PT, R14, R14, RZ, 0x1c1f ;  /* 0x001c1fff0e0e7589 */ /* 0x000e2400000e0000 */
.L_x_11:
[----:B------:R-:W-:Y:S01]  /*0650*/  SEL R11, R28, RZ, P1 ;  /* 0x000000ff1c0b7207 */ /* 0x000fe20000800000 */
[----:B------:R-:W-:Y:S05]  /*0660*/  WARPSYNC.ALL ;  /* 0x0000000000007948 */ /* 0x000fea0003800000 */
[----:B0-----:R-:W-:Y:S01]  /*0670*/  IMAD.IADD R11, R14, 0x1, R11 ;  /* 0x000000010e0b7824 */ /* 0x001fe200078e020b */
[----:B------:R-:W-:Y:S02]  /*0680*/  ISETP.NE.AND P0, PT, R20, 0x7fffffff, PT ;  /* 0x7fffffff1400780c */ /* 0x000fe40003f05270 */
[----:B------:R-:W-:Y:S01]  /*0690*/  ISETP.NE.AND P2, PT, R21, 0x7fffffff, PT ;  /* 0x7fffffff1500780c */ /* 0x000fe20003f45270 */
[--C-:B------:R-:W-:Y:S01]  /*06a0*/  IMAD.IADD R18, R18, 0x1, R11.reuse ;  /* 0x0000000112127824 */ /* 0x100fe200078e020b */
[-C--:B------:R-:W-:Y:S01]  /*06b0*/  IADD3 R4, PT, PT, R16, R11.reuse, RZ ;  /* 0x0000000b10047210 */ /* 0x080fe20007ffe0ff */
[--C-:B------:R-:W-:Y:S01]  /*06c0*/  IMAD.IADD R22, R22, 0x1, R11.reuse ;  /* 0x0000000116167824 */ /* 0x100fe200078e020b */
[----:B------:R-:W-:Y:S01]  /*06d0*/  IADD3 R26, PT, PT, R26, R11, RZ ;  /* 0x0000000b1a1a7210 */ /* 0x000fe20007ffe0ff */
[--C-:B------:R-:W-:Y:S01]  /*06e0*/  IMAD.IADD R12, R23, 0x1, R11.reuse ;  /* 0x00000001170c7824 */ /* 0x100fe200078e020b */
[----:B------:R-:W-:Y:S01]  /*06f0*/  STS [R5], R11 ;  /* 0x0000000b05007388 */ /* 0x000fe20000000800 */
[--C-:B------:R-:W-:Y:S01]  /*0700*/  IMAD.IADD R24, R24, 0x1, R11.reuse ;  /* 0x0000000118187824 */ /* 0x100fe200078e020b */
[----:B------:R-:W-:Y:S01]  /*0710*/  BMSK R16, RZ, 0x4 ;  /* 0x00000004ff10781b */ /* 0x000fe20000000000 */
[--C-:B------:R-:W-:Y:S01]  /*0720*/  IMAD.IADD R14, R25, 0x1, R11.reuse ;  /* 0x00000001190e7824 */ /* 0x100fe200078e020b */
[----:B------:R0:W-:Y:S01]  /*0730*/  STS [R5+0x4], R4 ;  /* 0x0000040405007388 */ /* 0x0001e20000000800 */
[----:B------:R-:W-:Y:S01]  /*0740*/  IMAD.IADD R28, R27, 0x1, R11 ;  /* 0x000000011b1c7824 */ /* 0x000fe200078e020b */
[----:B------:R-:W-:-:S02]  /*0750*/  SEL R13, R20, 0x80000000, P0 ;  /* 0x80000000140d7807 */ /* 0x000fc40000000000 */
[----:B------:R1:W-:Y:S01]  /*0760*/  STS [R5+0x8], R18 ;  /* 0x0000081205007388 */ /* 0x0003e20000000800 */
[----:B------:R-:W-:Y:S02]  /*0770*/  SEL R23, R21, 0x80000000, P2 ;  /* 0x8000000015177807 */ /* 0x000fe40001000000 */
[C---:B------:R-:W-:Y:S01]  /*0780*/  LOP3.LUT R13, R16.reuse, R13, RZ, 0xc0, !PT ;  /* 0x0000000d100d7212 */ /* 0x040fe200078ec0ff */
[----:B------:R2:W-:Y:S01]  /*0790*/  STS [R5+0xc], R22 ;  /* 0x00000c1605007388 */ /* 0x0005e20000000800 */
[----:B------:R-:W-:-:S03]  /*07a0*/  LOP3.LUT R23, R16, R23, RZ, 0xc0, !PT ;  /* 0x0000001710177212 */ /* 0x000fc600078ec0ff */
[----:B------:R-:W-:Y:S01]  /*07b0*/  STS [R5+0x10], R12 ;  /* 0x0000100c05007388 */ /* 0x000fe20000000800 */
[----:B0-----:R-:W-:Y:S01]  /*07c0*/  IMAD.SHL.U32 R4, R13, 0x10, RZ ;  /* 0x000000100d047824 */ /* 0x001fe200078e00ff */
[----:B------:R-:W-:Y:S01]  /*07d0*/  SHF.R.U32.HI R13, RZ, 0x2, R13 ;  /* 0x00000002ff0d7819 */ /* 0x000fe2000001160d */
[----:B-1----:R-:W-:Y:S01]  /*07e0*/  IMAD R18, R0, -0x4, R17 ;  /* 0xfffffffc00127824 */ /* 0x002fe200078e0211 */
[----:B------:R-:W-:Y:S01]  /*07f0*/  STS [R5+0x14], R24 ;  /* 0x0000141805007388 */ /* 0x000fe20000000800 */
[----:B------:R-:W-:Y:S01]  /*0800*/  SHF.R.U32.HI R25, RZ, 0x2, R23 ;  /* 0x00000002ff197819 */ /* 0x000fe20000011617 */
[----:B--2---:R-:W-:Y:S01]  /*0810*/  IMAD.SHL.U32 R22, R23, 0x10, RZ ;  /* 0x0000001017167824 */ /* 0x004fe200078e00ff */
[----:B------:R-:W-:Y:S01]  /*0820*/  LOP3.LUT R11, R4, 0x70, RZ, 0xc0, !PT ;  /* 0x00000070040b7812 */ /* 0x000fe200078ec0ff */
[----:B------:R-:W-:Y:S01]  /*0830*/  STS [R5+0x18], R14 ;  /* 0x0000180e05007388 */ /* 0x000fe20000000800 */
[----:B------:R-:W-:Y:S02]  /*0840*/  LOP3.LUT R13, R13, 0x3ffffffe, RZ, 0xc0, !PT ;  /* 0x3ffffffe0d0d7812 */ /* 0x000fe400078ec0ff */
[----:B------:R-:W-:Y:S01]  /*0850*/  LOP3.LUT R23, R22, 0x70, RZ, 0xc0, !PT ;  /* 0x0000007016177812 */ /* 0x000fe200078ec0ff */
[----:B------:R-:W-:Y:S01]  /*0860*/  STS [R5+0x1c], R26 ;  /* 0x00001c1a05007388 */ /* 0x000fe20000000800 */
[----:B------:R-:W-:-:S02]  /*0870*/  LOP3.LUT R25, R25, 0x3ffffffe, RZ, 0xc0, !PT ;  /* 0x3ffffffe19197812 */ /* 0x000fc400078ec0ff */
[-C--:B------:R-:W-:Y:S01]  /*0880*/  IADD3 R13, PT, PT, R13, R18.reuse, R11 ;  /* 0x000000120d0d7210 */ /* 0x080fe20007ffe00b */
[----:B------:R-:W-:Y:S01]  /*0890*/  STS [R5+0x20], R28 ;  /* 0x0000201c05007388 */ /* 0x000fe20000000800 */
[----:B------:R-:W-:Y:S01]  /*08a0*/  IADD3 R23, PT, PT, R25, R18, R23 ;  /* 0x0000001219177210 */ /* 0x000fe20007ffe017 */
[----:B------:R-:W-:Y:S06]  /*08b0*/  BAR.SYNC.DEFER_BLOCKING 0x0 ;  /* 0x0000000000007b1d */ /* 0x000fec0000010000 */
[----:B------:R-:W0:Y:S04]  /*08c0*/  LDS.U16 R11, [R13] ;  /* 0x000000000d0b7984 */ /* 0x000e280000000400 */
[----:B------:R-:W1:Y:S01]  /*08d0*/  LDS.U16 R4, [R23] ;  /* 0x0000000017047984 */ /* 0x000e620000000400 */
[----:B0-----:R-:W-:-:S02]  /*08e0*/  IMAD.IADD R8, R8, 0x1, R11 ;  /* 0x0000000108087824 */ /* 0x001fc400078e020b */
[----:B-1----:R-:W-:-:S03]  /*08f0*/  IMAD.IADD R4, R9, 0x1, R4 ;  /* 0x0000000109047824 */ /* 0x002fc600078e0204 */
[----:B------:R-:W-:Y:S01]  /*0900*/  LEA R11, R8, R19, 0x2 ;  /* 0x00000013080b7211 */ /* 0x000fe200078e10ff */
[----:B------:R-:W-:Y:S01]  /*0910*/  BAR.SYNC.DEFER_BLOCKING 0x0 ;  /* 0x0000000000007b1d */ /* 0x000fe20000010000 */
[----:B------:R-:W-:-:S05]  /*0920*/  IMAD R4, R4, 0x4, R19 ;  /* 0x0000000404047824 */ /* 0x000fca00078e0213 */
[----:B------:R0:W-:Y:S04]  /*0930*/  STS [R11], R20 ;  /* 0x000000140b007388 */ /* 0x0001e80000000800 */
[----:B------:R0:W-:Y:S01]  /*0940*/  STS [R4], R21 ;  /* 0x0000001504007388 */ /* 0x0001e20000000800 */
[----:B------:R-:W-:Y:S06]  /*0950*/  BAR.SYNC.DEFER_BLOCKING 0x0 ;  /* 0x0000000000007b1d */ /* 0x000fec0000010000 */
[----:B------:R0:W1:Y:S02]  /*0960*/  LDS.64 R8, [R17] ;  /* 0x0000000011087984 */ /* 0x0000640000000a00 */
.L_x_3:
[----:B-1-3--:R-:W-:Y:S01]  /*0970*/  ISETP.NE.AND P0, PT, R8, 0x7fffffff, PT ;  /* 0x7fffffff0800780c */ /* 0x00afe20003f05270 */
[----:B------:R-:W-:Y:S01]  /*0980*/  VIADD R10, R10, 0x4 ;  /* 0x000000040a0a7836 */ /* 0x000fe20000000000 */
[----:B------:R-:W-:Y:S05]  /*0990*/  WARPSYNC.ALL ;  /* 0x0000000000007948 */ /* 0x000fea0003800000 */
[----:B0-2---:R-:W-:Y:S01]  /*09a0*/  SEL R11, R8, 0x80000000, P0 ;  /* 0x80000000080b7807 */ /* 0x005fe20000000000 */
[----:B------:R-:W-:Y:S01]  /*09b0*/  BAR.SYNC.DEFER_BLOCKING 0x0 ;  /* 0x0000000000007b1d */ /* 0x000fe20000010000 */
[----:B------:R-:W-:Y:S02]  /*09c0*/  ISETP.NE.AND P0, PT, R9, 0x7fffffff, PT ;  /* 0x7fffffff0900780c */ /* 0x000fe40003f05270 */
[----:B------:R-:W-:-:S04]  /*09d0*/  SHF.R.U32.HI R11, RZ, R10, R11 ;  /* 0x0000000aff0b7219 */ /* 0x000fc8000001160b */
[----:B------:R-:W-:-:S04]  /*09e0*/  LOP3.LUT R11, R16, R11, RZ, 0xc0, !PT ;  /* 0x0000000b100b7212 */ /* 0x000fc800078ec0ff */
[----:B------:R-:W-:Y:S01]  /*09f0*/  SHF.R.U32.HI R12, RZ, 0x2, R11 ;  /* 0x00000002ff0c7819 */ /* 0x000fe2000001160b */
[----:B------:R-:W-:-:S03]  /*0a00*/  IMAD.SHL.U32 R4, R11, 0x10, RZ ;  /* 0x000000100b047824 */ /* 0x000fc600078e00ff */
[----:B------:R-:W-:Y:S02]  /*0a10*/  LOP3.LUT R12, R12, 0x3ffffffe, RZ, 0xc0, !PT ;  /* 0x3ffffffe0c0c7812 */ /* 0x000fe400078ec0ff */
[----:B------:R-:W-:-:S04]  /*0a20*/  LOP3.LUT R11, R4, 0x70, RZ, 0xc0, !PT ;  /* 0x00000070040b7812 */ /* 0x000fc800078ec0ff */
[----:B------:R-:W-:Y:S02]  /*0a30*/  IADD3 R20, PT, PT, R12, R18, R11 ;  /* 0x000000120c147210 */ /* 0x000fe40007ffe00b */
[----:B------:R-:W-:Y:S01]  /*0a40*/  SEL R11, R9, 0x80000000, P0 ;  /* 0x80000000090b7807 */ /* 0x000fe20000000000 */
[----:B------:R-:W-:Y:S03]  /*0a50*/  STS [R18], RZ ;  /* 0x000000ff12007388 */ /* 0x000fe60000000800 */
[----:B------:R-:W-:Y:S01]  /*0a60*/  SHF.R.U32.HI R11, RZ, R10, R11 ;  /* 0x0000000aff0b7219 */ /* 0x000fe2000001160b */
[----:B------:R-:W-:Y:S03]  /*0a70*/  STS [R18+0x10], RZ ;  /* 0x000010ff12007388 */ /* 0x000fe60000000800 */
[----:B------:R-:W-:Y:S01]  /*0a80*/  LOP3.LUT R11, R16, R11, RZ, 0xc0, !PT ;  /* 0x0000000b100b7212 */ /* 0x000fe200078ec0ff */
[----:B------:R-:W-:Y:S04]  /*0a90*/  STS [R18+0x20], RZ ;  /* 0x000020ff12007388 */ /* 0x000fe80000000800 */
[----:B------:R-:W-:Y:S01]  /*0aa0*/  STS [R18+0x30], RZ ;  /* 0x000030ff12007388 */ /* 0x000fe20000000800 */
[----:B------:R-:W-:Y:S01]  /*0ab0*/  IMAD.SHL.U32 R4, R11, 0x10, RZ ;  /* 0x000000100b047824 */ /* 0x000fe200078e00ff */
[----:B------:R-:W-:-:S02]  /*0ac0*/  SHF.R.U32.HI R11, RZ, 0x2, R11 ;  /* 0x00000002ff0b7819 */ /* 0x000fc4000001160b */
[----:B------:R-:W-:Y:S02]  /*0ad0*/  STS [R18+0x40], RZ ;  /* 0x000040ff12007388 */ /* 0x000fe40000000800 */
[----:B------:R-:W-:Y:S02]  /*0ae0*/  LOP3.LUT R13, R4, 0x70, RZ, 0xc0, !PT ;  /* 0x00000070040d7812 */ /* 0x000fe400078ec0ff */
[----:B------:R-:W-:Y:S01]  /*0af0*/  STS [R18+0x50], RZ ;  /* 0x000050ff12007388 */ /* 0x000fe20000000800 */
[----:B------:R-:W-:-:S03]  /*0b00*/  LOP3.LUT R22, R11, 0x3ffffffe, RZ, 0xc0, !PT ;  /* 0x3ffffffe0b167812 */ /* 0x000fc600078ec0ff */
[----:B------:R-:W-:Y:S01]  /*0b10*/  STS [R18+0x60], RZ ;  /* 0x000060ff12007388 */ /* 0x000fe20000000800 */
[----:B------:R-:W-:-:S03]  /*0b20*/  IADD3 R22, PT, PT, R22, R18, R13 ;  /* 0x0000001216167210 */ /* 0x000fc60007ffe00d */
[----:B------:R-:W-:Y:S04]  /*0b30*/  STS [R18+0x70], RZ ;  /* 0x000070ff12007388 */ /* 0x000fe80000000800 */
[----:B------:R-:W-:Y:S04]  /*0b40*/  STS [R18+0x80], RZ ;  /* 0x000080ff12007388 */ /* 0x000fe80000000800 */
[----:B------:R-:W0:Y:S02]  /*0b50*/  LDS.U16 R21, [R20] ;  /* 0x0000000014157984 */ /* 0x000e240000000400 */
[----:B0-----:R-:W-:-:S05]  /*0b60*/  VIADD R11, R21, 0x1 ;  /* 0x00000001150b7836 */ /* 0x001fca0000000000 */
[----:B------:R-:W-:Y:S04]  /*0b70*/  STS.U16 [R20], R11 ;  /* 0x0000000b14007388 */ /* 0x000fe80000000400 */
[----:B------:R-:W0:Y:S02]  /*0b80*/  LDS.U16 R23, [R22] ;  /* 0x0000000016177984 */ /* 0x000e240000000400 */
[----:B0-----:R-:W-:-:S05]  /*0b90*/  IADD3 R13, PT, PT, R23, 0x1, RZ ;  /* 0x00000001170d7810 */ /* 0x001fca0007ffe0ff */
[----:B------:R-:W-:Y:S01]  /*0ba0*/  STS.U16 [R22], R13 ;  /* 0x0000000d16007388 */ /* 0x000fe20000000400 */
[----:B------:R-:W-:Y:S06]  /*0bb0*/  BAR.SYNC.DEFER_BLOCKING 0x0 ;  /* 0x0000000000007b1d */ /* 0x000fec0000010000 */
[----:B------:R-:W-:Y:S05]  /*0bc0*/  WARPSYNC R15 ;  /* 0x000000000f007348 */ /* 0x000fea0003800000 */
[----:B------:R-:W0:Y:S08]  /*0bd0*/  MATCH.ANY R4, R15 ;  /* 0x000000000f0473a1 */ /* 0x000e3000000e8000 */
[----:B------:R-:W1:Y:S01]  /*0be0*/  REDUX.OR UR4, R15 ;  /* 0x000000000f0473c4 */ /* 0x000e620000004000 */
[----:B------:R-:W-:Y:S01]  /*0bf0*/  VOTEU.ANY UR5, UPT, PT ;  /* 0x0000000000057886 */ /* 0x000fe200038e0100 */
[----:B------:R-:W-:Y:S04]  /*0c00*/  LDS R24, [R5] ;  /* 0x0000000005187984 */ /* 0x000fe80000000800 */
[----:B------:R-:W2:Y:S04]  /*0c10*/  LDS R25, [R5+0x4] ;  /* 0x0000040005197984 */ /* 0x000ea80000000800 */
[----:B------:R-:W3:Y:S01]  /*0c20*/  LDS R26, [R5+0x8] ;  /* 0x00000800051a7984 */ /* 0x000ee20000000800 */
[----:B0-----:R-:W-:-:S03]  /*0c30*/  LOP3.LUT P2, RZ, R15, UR5, R4, 0x40, !PT ;  /* 0x000000050fff7c12 */ /* 0x001fc6000f844004 */
[----:B------:R-:W0:Y:S04]  /*0c40*/  LDS R27, [R5+0xc] ;  /* 0x00000c00051b7984 */ /* 0x000e280000000800 */
[----:B------:R-:W4:Y:S04]  /*0c50*/  LDS R28, [R5+0x10] ;  /* 0x00001000051c7984 */ /* 0x000f280000000800 */
[----:B------:R-:W5:Y:S04]  /*0c60*/  LDS R29, [R5+0x14] ;  /* 0x00001400051d7984 */ /* 0x000f680000000800 */
[----:B------:R-:W1:Y:S04]  /*0c70*/  LDS R30, [R5+0x18] ;  /* 0x00001800051e7984 */ /* 0x000e680000000800 */
[----:B------:R-:W1:Y:S04]  /*0c80*/  LDS R31, [R5+0x1c] ;  /* 0x00001c00051f7984 */ /* 0x000e680000000800 */
[----:B------:R-:W1:Y:S01]  /*0c90*/  LDS R32, [R5+0x20] ;  /* 0x0000200005207984 */ /* 0x000e620000000800 */
[----:B--2---:R-:W-:-:S04]  /*0ca0*/  IMAD.IADD R25, R24, 0x1, R25 ;  /* 0x0000000118197824 */ /* 0x004fc800078e0219 */
[----:B---3--:R-:W-:-:S04]  /*0cb0*/  IMAD.IADD R26, R26, 0x1, R25 ;  /* 0x000000011a1a7824 */ /* 0x008fc800078e0219 */
[----:B0-----:R-:W-:-:S04]  /*0cc0*/  IMAD.IADD R27, R27, 0x1, R26 ;  /* 0x000000011b1b7824 */ /* 0x001fc800078e021a */
[----:B----4-:R-:W-:-:S04]  /*0cd0*/  IMAD.IADD R28, R28, 0x1, R27 ;  /* 0x000000011c1c7824 */ /* 0x010fc800078e021b */
[----:B-----5:R-:W-:-:S05]  /*0ce0*/  IMAD.IADD R29, R29, 0x1, R28 ;  /* 0x000000011d1d7824 */ /* 0x020fca00078e021c */
[----:B-1----:R-:W-:-:S05]  /*0cf0*/  IADD3 R30, PT, PT, R30, R29, RZ ;  /* 0x0000001d1e1e7210 */ /* 0x002fca0007ffe0ff */
[----:B------:R-:W-:-:S04]  /*0d00*/  IMAD.IADD R31, R31, 0x1, R30 ;  /* 0x000000011f1f7824 */ /* 0x000fc800078e021e */
[----:B------:R-:W-:-:S05]  /*0d10*/  IMAD.IADD R32, R32, 0x1, R31 ;  /* 0x0000000120207824 */ /* 0x000fca00078e021f */
[----:B------:R-:W0:Y:S02]  /*0d20*/  SHFL.UP P0, R13, R32, 0x1, 0x1c00 ;  /* 0x043c0000200d7f89 */ /* 0x000e240000000000 */
[----:B0-----:R-:W-:Y:S01]  /*0d30*/  @P0 IMAD.IADD R13, R32, 0x1, R13 ;  /* 0x00000001200d0824 */ /* 0x001fe200078e020d */
[----:B------:R-:W-:Y:S06]  /*0d40*/  @!P2 BRA.DIV UR4, `(.L_x_2) ;  /* 0x000000060474a947 */ /* 0x000fec000b800000 */
[----:B------:R-:W0:Y:S02]  /*0d50*/  SHFL.UP P0, R4, R13, 0x2, 0x1c00 ;  /* 0x045c00000d047f89 */ /* 0x000e240000000000 */
[----:B0-----:R-:W-:-:S05]  /*0d60*/  @P0 IMAD.IADD R4, R13, 0x1, R4 ;  /* 0x000000010d040824 */ /* 0x001fca00078e0204 */
[----:B------:R-:W0:Y:S01]  /*0d70*/  SHFL.IDX PT, R14, R4, 0x3, 0x1c1f ;  /* 0x007c1f00040e7f89 */ /* 0x000e2200000e0000 */
[----:B------:R-:W-:Y:S01]  /*0d80*/  IADD3 R32, PT, PT, -R32, R4, RZ ;  /* 0x0000000420207210 */ /* 0x000fe20007ffe1ff */
[----:B0-----:R-:W-:-:S06]  /*0d90*/  IMAD.U32 R14, R14, 0x10000, RZ ;  /* 0x000100000e0e7824 */ /* 0x001fcc00078e00ff */
[----:B------:R-:W0:Y:S02]  /*0da0*/  SHFL.IDX PT, R14, R14, RZ, 0x1c1f ;  /* 0x001c1fff0e0e7589 */ /* 0x000e2400000e0000 */
.L_x_18:
[----:B------:R-:W-:Y:S01]  /*0db0*/  SEL R11, R32, RZ, P1 ;  /* 0x000000ff200b7207 */ /* 0x000fe20000800000 */
[----:B------:R-:W-:Y:S05]  /*0dc0*/  WARPSYNC.ALL ;  /* 0x0000000000007948 */ /* 0x000fea0003800000 */
[----:B0-----:R-:W-:Y:S01]  /*0dd0*/  IMAD.IADD R14, R14, 0x1, R11 ;  /* 0x000000010e0e7824 */ /* 0x001fe200078e020b */
[----:B------:R-:W-:-:S03]  /*0de0*/  ISETP.GT.U32.AND P0, PT, R10, 0x1b, PT ;  /* 0x0000001b0a00780c */ /* 0x000fc60003f04070 */
[--C-:B------:R-:W-:Y:S01]  /*0df0*/  IMAD.IADD R24, R24, 0x1, R14.reuse ;  /* 0x0000000118187824 */ /* 0x100fe200078e020e */
[----:B------:R-:W-:Y:S01]  /*0e00*/  IADD3 R28, PT, PT, R28, R14, RZ ;  /* 0x0000000e1c1c7210 */ /* 0x000fe20007ffe0ff */
[--C-:B------:R-:W-:Y:S01]  /*0e10*/  IMAD.IADD R4, R25, 0x1, R14.reuse ;  /* 0x0000000119047824 */ /* 0x100fe200078e020e */
[----:B------:R-:W-:Y:S01]  /*0e20*/  STS [R5], R14 ;  /* 0x0000000e05007388 */ /* 0x000fe20000000800 */
[--C-:B------:R-:W-:Y:S02]  /*0e30*/  IMAD.IADD R26, R26, 0x1, R14.reuse ;  /* 0x000000011a1a7824 */ /* 0x100fe400078e020e */
[--C-:B------:R-:W-:Y:S01]  /*0e40*/  IMAD.IADD R12, R27, 0x1, R14.reuse ;  /* 0x000000011b0c7824 */ /* 0x100fe200078e020e */
[----:B------:R-:W-:Y:S01]  /*0e50*/  STS [R5+0x4], R24 ;  /* 0x0000041805007388 */ /* 0x000fe20000000800 */
[--C-:B------:R-:W-:Y:S02]  /*0e60*/  IMAD.IADD R32, R29, 0x1, R14.reuse ;  /* 0x000000011d207824 */ /* 0x100fe400078e020e */
[--C-:B------:R-:W-:Y:S01]  /*0e70*/  IMAD.IADD R30, R30, 0x1, R14.reuse ;  /* 0x000000011e1e7824 */ /* 0x100fe200078e020e */
[----:B------:R-:W-:Y:S01]  /*0e80*/  STS [R5+0x8], R4 ;  /* 0x0000080405007388 */ /* 0x000fe20000000800 */
[----:B------:R-:W-:-:S03]  /*0e90*/  IMAD.IADD R34, R31, 0x1, R14 ;  /* 0x000000011f227824 */ /* 0x000fc600078e020e */
[----:B------:R-:W-:Y:S04]  /*0ea0*/  STS [R5+0xc], R26 ;  /* 0x00000c1a05007388 */ /* 0x000fe80000000800 */
[----:B------:R-:W-:Y:S04]  /*0eb0*/  STS [R5+0x10], R12 ;  /* 0x0000100c05007388 */ /* 0x000fe80000000800 */
[----:B------:R-:W-:Y:S04]  /*0ec0*/  STS [R5+0x14], R28 ;  /* 0x0000141c05007388 */ /* 0x000fe80000000800 */
[----:B------:R-:W-:Y:S04]  /*0ed0*/  STS [R5+0x18], R32 ;  /* 0x0000182005007388 */ /* 0x000fe80000000800 */
[----:B------:R-:W-:Y:S04]  /*0ee0*/  STS [R5+0x1c], R30 ;  /* 0x00001c1e05007388 */ /* 0x000fe80000000800 */
[----:B------:R-:W-:Y:S01]  /*0ef0*/  STS [R5+0x20], R34 ;  /* 0x0000202205007388 */ /* 0x000fe20000000800 */
        /* <DEDUP_REMOVED lines=11> */
[----:B------:R2:W3:Y:S01]  /*0fb0*/  LDS.64 R8, [R17] ;  /* 0x0000000011087984 */ /* 0x0004e20000000a00 */
[----:B------:R-:W-:Y:S05]  /*0fc0*/  @!P0 BRA `(.L_x_3) ;  /* 0xfffffff800688947 */ /* 0x000fea000383ffff */
[----:B------:R-:W-:Y:S01]  /*0fd0*/  IMAD.MOV.U32 R5, RZ, RZ, -0x1 ;  /* 0xffffffffff057424 */ /* 0x000fe200078e00ff */
[----:B------:R-:W-:Y:S01]  /*0fe0*/  BAR.SYNC.DEFER_BLOCKING 0x0 ;  /* 0x0000000000007b1d */ /* 0x000fe20000010000 */
[----:B---3--:R-:W-:-:S04]  /*0ff0*/  ISETP.GT.AND P0, PT, R9, -0x1, PT ;  /* 0xffffffff0900780c */ /* 0x008fc80003f04270 */
[C---:B------:R-:W-:Y:S01]  /*1000*/  SEL R4, R5.reuse, 0x80000000, P0 ;  /* 0x8000000005047807 */ /* 0x040fe20000000000 */
[----:B------:R-:W0:Y:S01]  /*1010*/  LDCU.64 UR6, c[0x0][0x358] ;  /* 0x00006b00ff0677ac */ /* 0x000e220008000a00 */
[----:B------:R-:W-:Y:S01]  /*1020*/  ISETP.GT.AND P0, PT, R8, -0x1, PT ;  /* 0xffffffff0800780c */ /* 0x000fe20003f04270 */
[----:B------:R1:W-:Y:S01]  /*1030*/  STL [R1], R0 ;  /* 0x0000000001007387 */ /* 0x0003e20000100800 */
[----:B--2---:R-:W-:Y:S01]  /*1040*/  LOP3.LUT R11, R4, R9, RZ, 0x3c, !PT ;  /* 0x00000009040b7212 */ /* 0x004fe200078e3cff */
[----:B------:R-:W2:Y:S01]  /*1050*/  LDCU.64 UR4, c[0x4][0x140] ;  /* 0x01002800ff0477ac */ /* 0x000ea20008000a00 */
[----:B------:R-:W-:Y:S02]  /*1060*/  SEL R9, R5, 0x80000000, P0 ;  /* 0x8000000005097807 */ /* 0x000fe40000000000 */
[----:B------:R-:W3:Y:S02]  /*1070*/  F2F.F64.F32 R14, R11 ;  /* 0x0000000b000e7310 */ /* 0x000ee40000201800 */
[----:B------:R-:W-:-:S02]  /*1080*/  LOP3.LUT R9, R9, R8, RZ, 0x3c, !PT ;  /* 0x0000000809097212 */ /* 0x000fc400078e3cff */
[----:B------:R-:W-:-:S04]  /*1090*/  MOV R8, 0x148 ;  /* 0x0000014800087802 */ /* 0x000fc80000000f00 */
[----:B------:R-:W4:Y:S01]  /*10a0*/  F2F.F64.F32 R12, R9 ;  /* 0x00000009000c7310 */ /* 0x000f220000201800 */
[----:B------:R1:W1:Y:S01]  /*10b0*/  LDC.64 R16, c[0x4][R8] ;  /* 0x0100000008107b82 */ /* 0x0002620000000a00 */
[----:B0-----:R0:W-:Y:S04]  /*10c0*/  STG.E desc[UR6][R2.64], R9 ;  /* 0x0000000902007986 */ /* 0x0011e8000c101906 */
[----:B------:R0:W-:Y:S01]  /*10d0*/  STG.E desc[UR6][R2.64+0x4], R11 ;  /* 0x0000040b02007986 */ /* 0x0001e2000c101906 */
[----:B--2---:R-:W-:Y:S02]  /*10e0*/  IMAD.U32 R4, RZ, RZ, UR4 ;  /* 0x00000004ff047e24 */ /* 0x004fe4000f8e00ff */
[----:B------:R-:W-:Y:S01]  /*10f0*/  IMAD.U32 R5, RZ, RZ, UR5 ;  /* 0x00000005ff057e24 */ /* 0x000fe2000f8e00ff */
[----:B---3--:R0:W-:Y:S04]  /*1100*/  STL.64 [R1+0x10], R14 ;  /* 0x0000100e01007387 */ /* 0x0081e80000100a00 */
[----:B----4-:R0:W-:Y:S02]  /*1110*/  STL.64 [R1+0x8], R12 ;  /* 0x0000080c01007387 */ /* 0x0101e40000100a00 */
[----:B------:R-:W-:-:S07]  /*1120*/  LEPC R20, `(.L_x_4) ;  /* 0x000000001014794e */ /* 0x000fce0000000000 */
[----:B01----:R-:W-:Y:S05]  /*1130*/  CALL.ABS.NOINC R16 ;  /* 0x0000000010007343 */ /* 0x003fea0003c00000 */
.L_x_4:
[----:B------:R-:W-:Y:S05]  /*1140*/  EXIT ;  /* 0x000000000000794d */ /* 0x000fea0003800000 */
.L_x_1:
[----:B------:R-:W-:Y:S01]  /*1150*/  HFMA2 R11, -RZ, RZ, 0, 0.00390625 ;  /* 0x00001c00ff0b7431 */ /* 0x000fe200000001ff */
[----:B------:R-:W-:Y:S01]  /*1160*/  BSSY B0, `(.L_x_5) ;  /* 0x0000005000007945 */ /* 0x000fe20003800000 */
[----:B------:R-:W-:-:S07]  /*1170*/  IMAD.MOV.U32 R12, RZ, RZ, 0x2 ;  /* 0x00000002ff0c7424 */ /* 0x000fce00078e00ff */
[----:B------:R-:W-:Y:S05]  /*1180*/  WARPSYNC.COLLECTIVE R15, `(.L_x_6) ;  /* 0x000000000f087348 */ /* 0x000fea0003c00000 */
[----:B------:R0:W1:Y:S02]  /*1190*/  SHFL.UP P6, R14, R13, R12, R11 ;  /* 0x0400000c0d0e7389 */ /* 0x00006400000c000b */
[----:B01----:R-:W-:Y:S05]  /*11a0*/  ENDCOLLECTIVE ;  /* 0x000000000000791b */ /* 0x003fea0003800000 */
.L_x_6:
[----:B------:R-:W-:Y:S05]  /*11b0*/  BSYNC B0 ;  /* 0x0000000000007941 */ /* 0x000fea0003800000 */
.L_x_5:
[----:B------:R-:W-:Y:S01]  /*11c0*/  PLOP3.LUT P0, PT, P6, PT, PT, 0x80, 0x8 ;  /* 0x000000000008781c */ /* 0x000fe2000370f070 */
[----:B------:R-:W-:Y:S01]  /*11d0*/  IMAD.MOV.U32 R4, RZ, RZ, R14 ;  /* 0x000000ffff047224 */ /* 0x000fe200078e000e */
[----:B------:R-:W-:Y:S01]  /*11e0*/  BSSY B0, `(.L_x_7) ;  /* 0x0000008000007945 */ /* 0x000fe20003800000 */
[----:B------:R-:W-:Y:S02]  /*11f0*/  IMAD.MOV.U32 R12, RZ, RZ, 0x3 ;  /* 0x00000003ff0c7424 */ /* 0x000fe400078e00ff */
[----:B------:R-:W-:-:S08]  /*1200*/  IMAD.MOV.U32 R11, RZ, RZ, 0x1c1f ;  /* 0x00001c1fff0b7424 */ /* 0x000fd000078e00ff */
[----:B------:R-:W-:-:S04]  /*1210*/  @P0 IMAD.IADD R4, R13, 0x1, R4 ;  /* 0x000000010d040824 */ /* 0x000fc800078e0204 */
[----:B------:R-:W-:-:S07]  /*1220*/  IMAD.MOV.U32 R13, RZ, RZ, R4 ;  /* 0x000000ffff0d7224 */ /* 0x000fce00078e0004 */
[----:B------:R-:W-:Y:S05]  /*1230*/  WARPSYNC.COLLECTIVE R15, `(.L_x_8) ;  /* 0x000000000f087348 */ /* 0x000fea0003c00000 */
[----:B------:R0:W1:Y:S02]  /*1240*/  SHFL.IDX P6, R14, R13, R12, R11 ;  /* 0x0000000c0d0e7389 */ /* 0x00006400000c000b */
[----:B01----:R-:W-:Y:S05]  /*1250*/  ENDCOLLECTIVE ;  /* 0x000000000000791b */ /* 0x003fea0003800000 */
.L_x_8:
[----:B------:R-:W-:Y:S05]  /*1260*/  BSYNC B0 ;  /* 0x0000000000007941 */ /* 0x000fea0003800000 */
.L_x_7:
[----:B------:R-:W-:Y:S01]  /*1270*/  SHF.L.U32 R14, R14, 0x10, RZ ;  /* 0x000000100e0e7819 */ /* 0x000fe200000006ff */
[----:B------:R-:W-:Y:S01]  /*1280*/  BSSY B0, `(.L_x_9) ;  /* 0x0000007000007945 */ /* 0x000fe20003800000 */
[----:B------:R-:W-:Y:S02]  /*1290*/  IMAD.MOV.U32 R12, RZ, RZ, RZ ;  /* 0x000000ffff0c7224 */ /* 0x000fe400078e00ff */
[----:B------:R-:W-:Y:S02]  /*12a0*/  IMAD.MOV.U32 R11, RZ, RZ, 0x1c1f ;  /* 0x00001c1fff0b7424 */ /* 0x000fe400078e00ff */
[----:B------:R-:W-:-:S07]  /*12b0*/  IMAD.MOV.U32 R13, RZ, RZ, R14 ;  /* 0x000000ffff0d7224 */ /* 0x000fce00078e000e */
[----:B------:R-:W-:Y:S05]  /*12c0*/  WARPSYNC.COLLECTIVE R15, `(.L_x_10) ;  /* 0x000000000f087348 */ /* 0x000fea0003c00000 */
[----:B------:R0:W1:Y:S02]  /*12d0*/  SHFL.IDX P6, R14, R13, R12, R11 ;  /* 0x0000000c0d0e7389 */ /* 0x00006400000c000b */
[----:B01----:R-:W-:Y:S05]  /*12e0*/  ENDCOLLECTIVE ;  /* 0x000000000000791b */ /* 0x003fea0003800000 */
.L_x_10:
[----:B------:R-:W-:Y:S05]  /*12f0*/  BSYNC B0 ;  /* 0x0000000000007941 */ /* 0x000fea0003800000 */
.L_x_9:
[----:B------:R-:W-:Y:S01]  /*1300*/  IMAD.IADD R28, R4, 0x1, -R28 ;  /* 0x00000001041c7824 */ /* 0x000fe200078e0a1c */
[----:B------:R-:W-:Y:S06]  /*1310*/  BRA `(.L_x_11) ;  /* 0xfffffff000cc7947 */ /* 0x000fec000383ffff */
.L_x_2:
[----:B------:R-:W-:Y:S01]  /*1320*/  HFMA2 R11, -RZ, RZ, 0, 0.00390625 ;  /* 0x00001c00ff0b7431 */ /* 0x000fe200000001ff */
[----:B------:R-:W-:Y:S01]  /*1330*/  BSSY B0, `(.L_x_12) ;  /* 0x0000005000007945 */ /* 0x000fe20003800000 */
[----:B------:R-:W-:-:S07]  /*1340*/  IMAD.MOV.U32 R12, RZ, RZ, 0x2 ;  /* 0x00000002ff0c7424 */ /* 0x000fce00078e00ff */
[----:B------:R-:W-:Y:S05]  /*1350*/  WARPSYNC.COLLECTIVE R15, `(.L_x_13) ;  /* 0x000000000f087348 */ /* 0x000fea0003c00000 */
[----:B------:R0:W1:Y:S02]  /*1360*/  SHFL.UP P6, R14, R13, R12, R11 ;  /* 0x0400000c0d0e7389 */ /* 0x00006400000c000b */
[----:B01----:R-:W-:Y:S05]  /*1370*/  ENDCOLLECTIVE ;  /* 0x000000000000791b */ /* 0x003fea0003800000 */
.L_x_13:
[----:B------:R-:W-:Y:S05]  /*1380*/  BSYNC B0 ;  /* 0x0000000000007941 */ /* 0x000fea0003800000 */
.L_x_12:
        /* <DEDUP_REMOVED lines=10> */
.L_x_15:
[----:B------:R-:W-:Y:S05]  /*1430*/  BSYNC B0 ;  /* 0x0000000000007941 */ /* 0x000fea0003800000 */
.L_x_14:
[----:B------:R-:W-:Y:S01]  /*1440*/  IMAD.U32 R14, R14, 0x10000, RZ ;  /* 0x000100000e0e7824 */ /* 0x000fe200078e00ff */
[----:B------:R-:W-:Y:S01]  /*1450*/  BSSY B0, `(.L_x_16) ;  /* 0x0000008000007945 */ /* 0x000fe20003800000 */
[----:B------:R-:W-:Y:S01]  /*1460*/  IADD3 R32, PT, PT, -R32, R4, RZ ;  /* 0x0000000420207210 */ /* 0x000fe20007ffe1ff */
[----:B------:R-:W-:Y:S02]  /*1470*/  IMAD.MOV.U32 R12, RZ, RZ, RZ ;  /* 0x000000ffff0c7224 */ /* 0x000fe400078e00ff */
[----:B------:R-:W-:Y:S02]  /*1480*/  IMAD.MOV.U32 R13, RZ, RZ, R14 ;  /* 0x000000ffff0d7224 */ /* 0x000fe400078e000e */
[----:B------:R-:W-:-:S07]  /*1490*/  IMAD.MOV.U32 R11, RZ, RZ, 0x1c1f ;  /* 0x00001c1fff0b7424 */ /* 0x000fce00078e00ff */
[----:B------:R-:W-:Y:S05]  /*14a0*/  WARPSYNC.COLLECTIVE R15, `(.L_x_17) ;  /* 0x000000000f087348 */ /* 0x000fea0003c00000 */
[----:B------:R0:W1:Y:S02]  /*14b0*/  SHFL.IDX P6, R14, R13, R12, R11 ;  /* 0x0000000c0d0e7389 */ /* 0x00006400000c000b */
[----:B01----:R-:W-:Y:S05]  /*14c0*/  ENDCOLLECTIVE ;  /* 0x000000000000791b */ /* 0x003fea0003800000 */
.L_x_17:
[----:B------:R-:W-:Y:S05]  /*14d0*/  BSYNC B0 ;  /* 0x0000000000007941 */ /* 0x000fea0003800000 */
.L_x_16:
[----:B------:R-:W-:Y:S05]  /*14e0*/  BRA `(.L_x_18) ;  /* 0xfffffff800307947 */ /* 0x000fea000383ffff */
.L_x_19:
        /* <DEDUP_REMOVED lines=9> */
.L_x_21:


//--------------------- .nv.global.init           --------------------------
	.section	.nv.global.init,"aw",@progbits
.nv.global.init:
	.type		$str,@object
	.size		$str,(.L_40 - $str)
$str:
        /*0000*/ 	.byte	0x20, 0x5b, 0x25, 0x64, 0x20, 0x2c, 0x20, 0x25, 0x66, 0x20, 0x2c, 0x20, 0x25, 0x66, 0x20, 0x5d
        /*0010*/ 	.byte	0x20, 0x00
.L_40:


//--------------------- .nv.shared.reserved.0     --------------------------
	.section	.nv.shared.reserved.0,"aw",@nobits
	.weak		__nv_reservedSMEM_offset_0_alias
	.size		__nv_reservedSMEM_offset_0_alias, 0, 64
	.other		__nv_reservedSMEM_offset_0_alias,@"STO_CUDA_RESERVED_SHARED STV_DEFAULT"
__nv_reservedSMEM_offset_0_alias:
	.zero		0
	.zero		64


//--------------------- .nv.global                --------------------------
	.section	.nv.global,"aw",@nobits
.nv.global:
	.type		_ZN34_INTERNAL_71b7387f_4_k_cu_39d33a426thrust24THRUST_300001_SM_1000_NS12placeholders2_5E,@object
	.size		_ZN34_INTERNAL_71b7387f_4_k_cu_39d33a426thrust24THRUST_300001_SM_1000_NS12placeholders2_5E,(_ZN34_INTERNAL_71b7387f_4_k_cu_39d33a424cuda3std3__45__cpo6cbeginE - _ZN34_INTERNAL_71b7387f_4_k_cu_39d33a426thrust24THRUST_300001_SM_1000_NS12placeholders2_5E)
_ZN34_INTERNAL_71b7387f_4_k_cu_39d33a426thrust24THRUST_300001_SM_1000_NS12placeholders2_5E:
	.zero		1
	.type		_ZN34_INTERNAL_71b7387f_4_k_cu_39d33a424cuda3std3__45__cpo6cbeginE,@object
	.size		_ZN34_INTERNAL_71b7387f_4_k_cu_39d33a424cuda3std3__45__cpo6cbeginE,(_ZN34_INTERNAL_71b7387f_4_k_cu_39d33a424cuda3std6ranges3__45__cpo6cbeginE - _ZN34_INTERNAL_71b7387f_4_k_cu_39d33a424cuda3std3__45__cpo6cbeginE)
_ZN34_INTERNAL_71b7387f_4_k_cu_39d33a424cuda3std3__45__cpo6cbeginE:
	.zero		1
	.type		_ZN34_INTERNAL_71b7387f_4_k_cu_39d33a424cuda3std6ranges3__45__cpo6cbeginE,@object
	.size		_ZN34_INTERNAL_71b7387f_4_k_cu_39d33a424cuda3std6ranges3__45__cpo6cbeginE,(_ZN34_INTERNAL_71b7387f_4_k_cu_39d33a424cuda3std3__48in_placeE - _ZN34_INTERNAL_71b7387f_4_k_cu_39d33a424cuda3std6ranges3__45__cpo6cbeginE)
_ZN34_INTERNAL_71b7387f_4_k_cu_39d33a424cuda3std6ranges3__45__cpo6cbeginE:
	.zero		1
	.type		_ZN34_INTERNAL_71b7387f_4_k_cu_39d33a424cuda3std3__48in_placeE,@object
	.size		_ZN34_INTERNAL_71b7387f_4_k_cu_39d33a424cuda3std3__48in_placeE,(_ZN34_INTERNAL_71b7387f_4_k_cu_39d33a424cuda3std6ranges3__45__cpo4sizeE - _ZN34_INTERNAL_71b7387f_4_k_cu_39d33a424cuda3std3__48in_placeE)
_ZN34_INTERNAL_71b7387f_4_k_cu_39d33a424cuda3std3__48in_placeE:
	.zero		1
	.type		_ZN34_INTERNAL_71b7387f_4_k_cu_39d33a424cuda3std6ranges3__45__cpo4sizeE,@object
	.size		_ZN34_INTERNAL_71b7387f_4_k_cu_39d33a424cuda3std6ranges3__45__cpo4sizeE,(_ZN34_INTERNAL_71b7387f_4_k_cu_39d33a426thrust24THRUST_300001_SM_1000_NS12placeholders2_9E - _ZN34_INTERNAL_71b7387f_4_k_cu_39d33a424cuda3std6ranges3__45__cpo4sizeE)
_ZN34_INTERNAL_71b7387f_4_k_cu_39d33a424cuda3std6ranges3__45__cpo4sizeE:
	.zero		1
	.type		_ZN34_INTERNAL_71b7387f_4_k_cu_39d33a426thrust24THRUST_300001_SM_1000_NS12placeholders2_9E,@object
	.size		_ZN34_INTERNAL_71b7387f_4_k_cu_39d33a426thrust24THRUST_300001_SM_1000_NS12placeholders2_9E,(_ZN34_INTERNAL_71b7387f_4_k_cu_39d33a424cuda3std3__45__cpo7crbeginE - _ZN34_INTERNAL_71b7387f_4_k_cu_39d33a426thrust24THRUST_300001_SM_1000_NS12placeholders2_9E)
_ZN34_INTERNAL_71b7387f_4_k_cu_39d33a426thrust24THRUST_300001_SM_1000_NS12placeholders2_9E:
	.zero		1
	.type		_ZN34_INTERNAL_71b7387f_4_k_cu_39d33a424cuda3std3__45__cpo7crbeginE,@object
	.size		_ZN34_INTERNAL_71b7387f_4_k_cu_39d33a424cuda3std3__45__cpo7crbeginE,(_ZN34_INTERNAL_71b7387f_4_k_cu_39d33a424cuda3std6ranges3__45__cpo4nextE - _ZN34_INTERNAL_71b7387f_4_k_cu_39d33a424cuda3std3__45__cpo7crbeginE)
_ZN34_INTERNAL_71b7387f_4_k_cu_39d33a424cuda3std3__45__cpo7crbeginE:
	.zero		1
	.type		_ZN34_INTERNAL_71b7387f_4_k_cu_39d33a424cuda3std6ranges3__45__cpo4nextE,@object
	.size		_ZN34_INTERNAL_71b7387f_4_k_cu_39d33a424cuda3std6ranges3__45__cpo4nextE,(_ZN34_INTERNAL_71b7387f_4_k_cu_39d33a424cuda3std6ranges3__45__cpo4swapE - _ZN34_INTERNAL_71b7387f_4_k_cu_39d33a424cuda3std6ranges3__45__cpo4nextE)
_ZN34_INTERNAL_71b7387f_4_k_cu_39d33a424cuda3std6ranges3__45__cpo4nextE:
	.zero		1
	.type		_ZN34_INTERNAL_71b7387f_4_k_cu_39d33a424cuda3std6ranges3__45__cpo4swapE,@object
	.size		_ZN34_INTERNAL_71b7387f_4_k_cu_39d33a424cuda3std6ranges3__45__cpo4swapE,(_ZN34_INTERNAL_71b7387f_4_k_cu_39d33a426thrust24THRUST_300001_SM_1000_NS12placeholders2_1E - _ZN34_INTERNAL_71b7387f_4_k_cu_39d33a424cuda3std6ranges3__45__cpo4swapE)
_ZN34_INTERNAL_71b7387f_4_k_cu_39d33a424cuda3std6ranges3__45__cpo4swapE:
	.zero		1
	.type		_ZN34_INTERNAL_71b7387f_4_k_cu_39d33a426thrust24THRUST_300001_SM_1000_NS12placeholders2_1E,@object
	.size		_ZN34_INTERNAL_71b7387f_4_k_cu_39d33a426thrust24THRUST_300001_SM_1000_NS12placeholders2_1E,(_ZN34_INTERNAL_71b7387f_4_k_cu_39d33a426thrust24THRUST_300001_SM_1000_NS12placeholders2_3E - _ZN34_INTERNAL_71b7387f_4_k_cu_39d33a426thrust24THRUST_300001_SM_1000_NS12placeholders2_1E)
_ZN34_INTERNAL_71b7387f_4_k_cu_39d33a426thrust24THRUST_300001_SM_1000_NS12placeholders2_1E:
	.zero		1
	.type		_ZN34_INTERNAL_71b7387f_4_k_cu_39d33a426thrust24THRUST_300001_SM_1000_NS12placeholders2_3E,@object
	.size		_ZN34_INTERNAL_71b7387f_4_k_cu_39d33a426thrust24THRUST_300001_SM_1000_NS12placeholders2_3E,(_ZN34_INTERNAL_71b7387f_4_k_cu_39d33a424cuda3std3__45__cpo5beginE - _ZN34_INTERNAL_71b7387f_4_k_cu_39d33a426thrust24THRUST_300001_SM_1000_NS12placeholders2_3E)
_ZN34_INTERNAL_71b7387f_4_k_cu_39d33a426thrust24THRUST_300001_SM_1000_NS12placeholders2_3E:
	.zero		1
	.type		_ZN34_INTERNAL_71b7387f_4_k_cu_39d33a424cuda3std3__45__cpo5beginE,@object
	.size		_ZN34_INTERNAL_71b7387f_4_k_cu_39d33a424cuda3std3__45__cpo5beginE,(_ZN34_INTERNAL_71b7387f_4_k_cu_39d33a424cuda3std6ranges3__45__cpo5beginE - _ZN34_INTERNAL_71b7387f_4_k_cu_39d33a424cuda3std3__45__cpo5beginE)
_ZN34_INTERNAL_71b7387f_4_k_cu_39d33a424cuda3std3__45__cpo5beginE:
	.zero		1
	.type		_ZN34_INTERNAL_71b7387f_4_k_cu_39d33a424cuda3std6ranges3__45__cpo5beginE,@object
	.size		_ZN34_INTERNAL_71b7387f_4_k_cu_39d33a424cuda3std6ranges3__45__cpo5beginE,(_ZN34_INTERNAL_71b7387f_4_k_cu_39d33a424cuda3std3__436_GLOBAL__N__71b7387f_4_k_cu_39d33a426ignoreE - _ZN34_INTERNAL_71b7387f_4_k_cu_39d33a424cuda3std6ranges3__45__cpo5beginE)
_ZN34_INTERNAL_71b7387f_4_k_cu_39d33a424cuda3std6ranges3__45__cpo5beginE:
	.zero		1
	.type		_ZN34_INTERNAL_71b7387f_4_k_cu_39d33a424cuda3std3__436_GLOBAL__N__71b7387f_4_k_cu_39d33a426ignoreE,@object
	.size		_ZN34_INTERNAL_71b7387f_4_k_cu_39d33a424cuda3std3__436_GLOBAL__N__71b7387f_4_k_cu_39d33a426ignoreE,(_ZN34_INTERNAL_71b7387f_4_k_cu_39d33a424cuda3std6ranges3__45__cpo4dataE - _ZN34_INTERNAL_71b7387f_4_k_cu_39d33a424cuda3std3__436_GLOBAL__N__71b7387f_4_k_cu_39d33a426ignoreE)
_ZN34_INTERNAL_71b7387f_4_k_cu_39d33a424cuda3std3__436_GLOBAL__N__71b7387f_4_k_cu_39d33a426ignoreE:
	.zero		1
	.type		_ZN34_INTERNAL_71b7387f_4_k_cu_39d33a424cuda3std6ranges3__45__cpo4dataE,@object
	.size		_ZN34_INTERNAL_71b7387f_4_k_cu_39d33a424cuda3std6ranges3__45__cpo4dataE,(_ZN34_INTERNAL_71b7387f_4_k_cu_39d33a426thrust24THRUST_300001_SM_1000_NS12placeholders2_7E - _ZN34_INTERNAL_71b7387f_4_k_cu_39d33a424cuda3std6ranges3__45__cpo4dataE)
_ZN34_INTERNAL_71b7387f_4_k_cu_39d33a424cuda3std6ranges3__45__cpo4dataE:
	.zero		1
	.type		_ZN34_INTERNAL_71b7387f_4_k_cu_39d33a426thrust24THRUST_300001_SM_1000_NS12placeholders2_7E,@object
	.size		_ZN34_INTERNAL_71b7387f_4_k_cu_39d33a426thrust24THRUST_300001_SM_1000_NS12placeholders2_7E,(_ZN34_INTERNAL_71b7387f_4_k_cu_39d33a424cuda3std3__45__cpo6rbeginE - _ZN34_INTERNAL_71b7387f_4_k_cu_39d33a426thrust24THRUST_300001_SM_1000_NS12placeholders2_7E)
_ZN34_INTERNAL_71b7387f_4_k_cu_39d33a426thrust24THRUST_300001_SM_1000_NS12placeholders2_7E:
	.zero		1
	.type		_ZN34_INTERNAL_71b7387f_4_k_cu_39d33a424cuda3std3__45__cpo6rbeginE,@object
	.size		_ZN34_INTERNAL_71b7387f_4_k_cu_39d33a424cuda3std3__45__cpo6rbeginE,(_ZN34_INTERNAL_71b7387f_4_k_cu_39d33a424cuda3std6ranges3__45__cpo7advanceE - _ZN34_INTERNAL_71b7387f_4_k_cu_39d33a424cuda3std3__45__cpo6rbeginE)
_ZN34_INTERNAL_71b7387f_4_k_cu_39d33a424cuda3std3__45__cpo6rbeginE:
	.zero		1
	.type		_ZN34_INTERNAL_71b7387f_4_k_cu_39d33a424cuda3std6ranges3__45__cpo7advanceE,@object
	.size		_ZN34_INTERNAL_71b7387f_4_k_cu_39d33a424cuda3std6ranges3__45__cpo7advanceE,(_ZN34_INTERNAL_71b7387f_4_k_cu_39d33a424cuda3std3__47nulloptE - _ZN34_INTERNAL_71b7387f_4_k_cu_39d33a424cuda3std6ranges3__45__cpo7advanceE)
_ZN34_INTERNAL_71b7387f_4_k_cu_39d33a424cuda3std6ranges3__45__cpo7advanceE:
	.zero		1
	.type		_ZN34_INTERNAL_71b7387f_4_k_cu_39d33a424cuda3std3__47nulloptE,@object
	.size		_ZN34_INTERNAL_71b7387f_4_k_cu_39d33a424cuda3std3__47nulloptE,(_ZN34_INTERNAL_71b7387f_4_k_cu_39d33a424cuda3std6ranges3__45__cpo8distanceE - _ZN34_INTERNAL_71b7387f_4_k_cu_39d33a424cuda3std3__47nulloptE)
_ZN34_INTERNAL_71b7387f_4_k_cu_39d33a424cuda3std3__47nulloptE:
	.zero		1
	.type		_ZN34_INTERNAL_71b7387f_4_k_cu_39d33a424cuda3std6ranges3__45__cpo8distanceE,@object
	.size		_ZN34_INTERNAL_71b7387f_4_k_cu_39d33a424cuda3std6ranges3__45__cpo8distanceE,(_ZN34_INTERNAL_71b7387f_4_k_cu_39d33a426thrust24THRUST_300001_SM_1000_NS12placeholders2_6E - _ZN34_INTERNAL_71b7387f_4_k_cu_39d33a424cuda3std6ranges3__45__cpo8distanceE)
_ZN34_INTERNAL_71b7387f_4_k_cu_39d33a424cuda3std6ranges3__45__cpo8distanceE:
	.zero		1
	.type		_ZN34_INTERNAL_71b7387f_4_k_cu_39d33a426thrust24THRUST_300001_SM_1000_NS12placeholders2_6E,@object
	.size		_ZN34_INTERNAL_71b7387f_4_k_cu_39d33a426thrust24THRUST_300001_SM_1000_NS12placeholders2_6E,(_ZN34_INTERNAL_71b7387f_4_k_cu_39d33a424cuda3std3__45__cpo4cendE - _ZN34_INTERNAL_71b7387f_4_k_cu_39d33a426thrust24THRUST_300001_SM_1000_NS12placeholders2_6E)
_ZN34_INTERNAL_71b7387f_4_k_cu_39d33a426thrust24THRUST_300001_SM_1000_NS12placeholders2_6E:
	.zero		1
	.type		_ZN34_INTERNAL_71b7387f_4_k_cu_39d33a424cuda3std3__45__cpo4cendE,@object
	.size		_ZN34_INTERNAL_71b7387f_4_k_cu_39d33a424cuda3std3__45__cpo4cendE,(_ZN34_INTERNAL_71b7387f_4_k_cu_39d33a424cuda3std6ranges3__45__cpo4cendE - _ZN34_INTERNAL_71b7387f_4_k_cu_39d33a424cuda3std3__45__cpo4cendE)
_ZN34_INTERNAL_71b7387f_4_k_cu_39d33a424cuda3std3__45__cpo4cendE:
	.zero		1
	.type		_ZN34_INTERNAL_71b7387f_4_k_cu_39d33a424cuda3std6ranges3__45__cpo4cendE,@object
	.size		_ZN34_INTERNAL_71b7387f_4_k_cu_39d33a424cuda3std6ranges3__45__cpo4cendE,(_ZN34_INTERNAL_71b7387f_4_k_cu_39d33a424cuda3std3__420unreachable_sentinelE - _ZN34_INTERNAL_71b7387f_4_k_cu_39d33a424cuda3std6ranges3__45__cpo4cendE)
_ZN34_INTERNAL_71b7387f_4_k_cu_39d33a424cuda3std6ranges3__45__cpo4cendE:
	.zero		1
	.type		_ZN34_INTERNAL_71b7387f_4_k_cu_39d33a424cuda3std3__420unreachable_sentinelE,@object
	.size		_ZN34_INTERNAL_71b7387f_4_k_cu_39d33a424cuda3std3__420unreachable_sentinelE,(_ZN34_INTERNAL_71b7387f_4_k_cu_39d33a424cuda3std6ranges3__45__cpo5ssizeE - _ZN34_INTERNAL_71b7387f_4_k_cu_39d33a424cuda3std3__420unreachable_sentinelE)
_ZN34_INTERNAL_71b7387f_4_k_cu_39d33a424cuda3std3__420unreachable_sentinelE:
	.zero		1
	.type		_ZN34_INTERNAL_71b7387f_4_k_cu_39d33a424cuda3std6ranges3__45__cpo5ssizeE,@object
	.size		_ZN34_INTERNAL_71b7387f_4_k_cu_39d33a424cuda3std6ranges3__45__cpo5ssizeE,(_ZN34_INTERNAL_71b7387f_4_k_cu_39d33a426thrust24THRUST_300001_SM_1000_NS12placeholders3_10E - _ZN34_INTERNAL_71b7387f_4_k_cu_39d33a424cuda3std6ranges3__45__cpo5ssizeE)
_ZN34_INTERNAL_71b7387f_4_k_cu_39d33a424cuda3std6ranges3__45__cpo5ssizeE:
	.zero		1
	.type		_ZN34_INTERNAL_71b7387f_4_k_cu_39d33a426thrust24THRUST_300001_SM_1000_NS12placeholders3_10E,@object
	.size		_ZN34_INTERNAL_71b7387f_4_k_cu_39d33a426thrust24THRUST_300001_SM_1000_NS12placeholders3_10E,(_ZN34_INTERNAL_71b7387f_4_k_cu_39d33a424cuda3std3__45__cpo5crendE - _ZN34_INTERNAL_71b7387f_4_k_cu_39d33a426thrust24THRUST_300001_SM_1000_NS12placeholders3_10E)
_ZN34_INTERNAL_71b7387f_4_k_cu_39d33a426thrust24THRUST_300001_SM_1000_NS12placeholders3_10E:
	.zero		1
	.type		_ZN34_INTERNAL_71b7387f_4_k_cu_39d33a424cuda3std3__45__cpo5crendE,@object
	.size		_ZN34_INTERNAL_71b7387f_4_k_cu_39d33a424cuda3std3__45__cpo5crendE,(_ZN34_INTERNAL_71b7387f_4_k_cu_39d33a424cuda3std6ranges3__45__cpo4prevE - _ZN34_INTERNAL_71b7387f_4_k_cu_39d33a424cuda3std3__45__cpo5crendE)
_ZN34_INTERNAL_71b7387f_4_k_cu_39d33a424cuda3std3__45__cpo5crendE:
	.zero		1
	.type		_ZN34_INTERNAL_71b7387f_4_k_cu_39d33a424cuda3std6ranges3__45__cpo4prevE,@object
	.size		_ZN34_INTERNAL_71b7387f_4_k_cu_39d33a424cuda3std6ranges3__45__cpo4prevE,(_ZN34_INTERNAL_71b7387f_4_k_cu_39d33a424cuda3std6ranges3__45__cpo9iter_moveE - _ZN34_INTERNAL_71b7387f_4_k_cu_39d33a424cuda3std6ranges3__45__cpo4prevE)
_ZN34_INTERNAL_71b7387f_4_k_cu_39d33a424cuda3std6ranges3__45__cpo4prevE:
	.zero		1
	.type		_ZN34_INTERNAL_71b7387f_4_k_cu_39d33a424cuda3std6ranges3__45__cpo9iter_moveE,@object
	.size		_ZN34_INTERNAL_71b7387f_4_k_cu_39d33a424cuda3std6ranges3__45__cpo9iter_moveE,(_ZN34_INTERNAL_71b7387f_4_k_cu_39d33a426thrust24THRUST_300001_SM_1000_NS12placeholders2_2E - _ZN34_INTERNAL_71b7387f_4_k_cu_39d33a424cuda3std6ranges3__45__cpo9iter_moveE)
_ZN34_INTERNAL_71b7387f_4_k_cu_39d33a424cuda3std6ranges3__45__cpo9iter_moveE:
	.zero		1
	.type		_ZN34_INTERNAL_71b7387f_4_k_cu_39d33a426thrust24THRUST_300001_SM_1000_NS12placeholders2_2E,@object
	.size		_ZN34_INTERNAL_71b7387f_4_k_cu_39d33a426thrust24THRUST_300001_SM_1000_NS12placeholders2_2E,(_ZN34_INTERNAL_71b7387f_4_k_cu_39d33a426thrust24THRUST_300001_SM_1000_NS12placeholders2_4E - _ZN34_INTERNAL_71b7387f_4_k_cu_39d33a426thrust24THRUST_300001_SM_1000_NS12placeholders2_2E)
_ZN34_INTERNAL_71b7387f_4_k_cu_39d33a426thrust24THRUST_300001_SM_1000_NS12placeholders2_2E:
	.zero		1
	.type		_ZN34_INTERNAL_71b7387f_4_k_cu_39d33a426thrust24THRUST_300001_SM_1000_NS12placeholders2_4E,@object
	.size		_ZN34_INTERNAL_71b7387f_4_k_cu_39d33a426thrust24THRUST_300001_SM_1000_NS12placeholders2_4E,(_ZN34_INTERNAL_71b7387f_4_k_cu_39d33a424cuda3std3__45__cpo3endE - _ZN34_INTERNAL_71b7387f_4_k_cu_39d33a426thrust24THRUST_300001_SM_1000_NS12placeholders2_4E)
_ZN34_INTERNAL_71b7387f_4_k_cu_39d33a426thrust24THRUST_300001_SM_1000_NS12placeholders2_4E:
	.zero		1
	.type		_ZN34_INTERNAL_71b7387f_4_k_cu_39d33a424cuda3std3__45__cpo3endE,@object
	.size		_ZN34_INTERNAL_71b7387f_4_k_cu_39d33a424cuda3std3__45__cpo3endE,(_ZN34_INTERNAL_71b7387f_4_k_cu_39d33a424cuda3std6ranges3__45__cpo3endE - _ZN34_INTERNAL_71b7387f_4_k_cu_39d33a424cuda3std3__45__cpo3endE)
_ZN34_INTERNAL_71b7387f_4_k_cu_39d33a424cuda3std3__45__cpo3endE:
	.zero		1
	.type		_ZN34_INTERNAL_71b7387f_4_k_cu_39d33a424cuda3std6ranges3__45__cpo3endE,@object
	.size		_ZN34_INTERNAL_71b7387f_4_k_cu_39d33a424cuda3std6ranges3__45__cpo3endE,(_ZN34_INTERNAL_71b7387f_4_k_cu_39d33a424cuda3std3__419piecewise_constructE - _ZN34_INTERNAL_71b7387f_4_k_cu_39d33a424cuda3std6ranges3__45__cpo3endE)
_ZN34_INTERNAL_71b7387f_4_k_cu_39d33a424cuda3std6ranges3__45__cpo3endE:
	.zero		1
	.type		_ZN34_INTERNAL_71b7387f_4_k_cu_39d33a424cuda3std3__419piecewise_constructE,@object
	.size		_ZN34_INTERNAL_71b7387f_4_k_cu_39d33a424cuda3std3__419piecewise_constructE,(_ZN34_INTERNAL_71b7387f_4_k_cu_39d33a424cuda3std6ranges3__45__cpo5cdataE - _ZN34_INTERNAL_71b7387f_4_k_cu_39d33a424cuda3std3__419piecewise_constructE)
_ZN34_INTERNAL_71b7387f_4_k_cu_39d33a424cuda3std3__419piecewise_constructE:
	.zero		1
	.type		_ZN34_INTERNAL_71b7387f_4_k_cu_39d33a424cuda3std6ranges3__45__cpo5cdataE,@object
	.size		_ZN34_INTERNAL_71b7387f_4_k_cu_39d33a424cuda3std6ranges3__45__cpo5cdataE,(_ZN34_INTERNAL_71b7387f_4_k_cu_39d33a426thrust24THRUST_300001_SM_1000_NS12placeholders2_8E - _ZN34_INTERNAL_71b7387f_4_k_cu_39d33a424cuda3std6ranges3__45__cpo5cdataE)
_ZN34_INTERNAL_71b7387f_4_k_cu_39d33a424cuda3std6ranges3__45__cpo5cdataE:
	.zero		1
	.type		_ZN34_INTERNAL_71b7387f_4_k_cu_39d33a426thrust24THRUST_300001_SM_1000_NS12placeholders2_8E,@object
	.size		_ZN34_INTERNAL_71b7387f_4_k_cu_39d33a426thrust24THRUST_300001_SM_1000_NS12placeholders2_8E,(_ZN34_INTERNAL_71b7387f_4_k_cu_39d33a424cuda3std3__45__cpo4rendE - _ZN34_INTERNAL_71b7387f_4_k_cu_39d33a426thrust24THRUST_300001_SM_1000_NS12placeholders2_8E)
_ZN34_INTERNAL_71b7387f_4_k_cu_39d33a426thrust24THRUST_300001_SM_1000_NS12placeholders2_8E:
	.zero		1
	.type		_ZN34_INTERNAL_71b7387f_4_k_cu_39d33a424cuda3std3__45__cpo4rendE,@object
	.size		_ZN34_INTERNAL_71b7387f_4_k_cu_39d33a424cuda3std3__45__cpo4rendE,(_ZN34_INTERNAL_71b7387f_4_k_cu_39d33a424cuda3std6ranges3__45__cpo9iter_swapE - _ZN34_INTERNAL_71b7387f_4_k_cu_39d33a424cuda3std3__45__cpo4rendE)
_ZN34_INTERNAL_71b7387f_4_k_cu_39d33a424cuda3std3__45__cpo4rendE:
	.zero		1
	.type		_ZN34_INTERNAL_71b7387f_4_k_cu_39d33a424cuda3std6ranges3__45__cpo9iter_swapE,@object
	.size		_ZN34_INTERNAL_71b7387f_4_k_cu_39d33a424cuda3std6ranges3__45__cpo9iter_swapE,(_ZN34_INTERNAL_71b7387f_4_k_cu_39d33a424cuda3std3__48unexpectE - _ZN34_INTERNAL_71b7387f_4_k_cu_39d33a424cuda3std6ranges3__45__cpo9iter_swapE)
_ZN34_INTERNAL_71b7387f_4_k_cu_39d33a424cuda3std6ranges3__45__cpo9iter_swapE:
	.zero		1
	.type		_ZN34_INTERNAL_71b7387f_4_k_cu_39d33a424cuda3std3__48unexpectE,@object
	.size		_ZN34_INTERNAL_71b7387f_4_k_cu_39d33a424cuda3std3__48unexpectE,(_ZN34_INTERNAL_71b7387f_4_k_cu_39d33a426thrust24THRUST_300001_SM_1000_NS6system6detail10sequential3seqE - _ZN34_INTERNAL_71b7387f_4_k_cu_39d33a424cuda3std3__48unexpectE)
_ZN34_INTERNAL_71b7387f_4_k_cu_39d33a424cuda3std3__48unexpectE:
	.zero		1
	.type		_ZN34_INTERNAL_71b7387f_4_k_cu_39d33a426thrust24THRUST_300001_SM_1000_NS6system6detail10sequential3seqE,@object
	.size		_ZN34_INTERNAL_71b7387f_4_k_cu_39d33a426thrust24THRUST_300001_SM_1000_NS6system6detail10sequential3seqE,(.L_29 - _ZN34_INTERNAL_71b7387f_4_k_cu_39d33a426thrust24THRUST_300001_SM_1000_NS6system6detail10sequential3seqE)
_ZN34_INTERNAL_71b7387f_4_k_cu_39d33a426thrust24THRUST_300001_SM_1000_NS6system6detail10sequential3seqE:
	.zero		1
.L_29:


//--------------------- .nv.shared._Z13ExampleKernelPfi --------------------------
	.section	.nv.shared._Z13ExampleKernelPfi,"aw",@nobits
	.sectionflags	@""
	.align	16
.nv.shared._Z13ExampleKernelPfi:
	.zero		1216


//--------------------- .nv.constant0._ZN3cub18CUB_300001_SM_10006detail11EmptyKernelIvEEvv --------------------------
	.section	.nv.constant0._ZN3cub18CUB_300001_SM_10006detail11EmptyKernelIvEEvv,"a",@progbits
	.sectionflags	@""
	.align	4
.nv.constant0._ZN3cub18CUB_300001_SM_10006detail11EmptyKernelIvEEvv:
	.zero		896


//--------------------- .nv.constant0._Z13ExampleKernelPfi --------------------------
	.section	.nv.constant0._Z13ExampleKernelPfi,"a",@progbits
	.sectionflags	@""
	.align	4
.nv.constant0._Z13ExampleKernelPfi:
	.zero		908


//--------------------- SYMBOLS --------------------------

	.type		.nv.reservedSmem.offset0,@object
	.size		.nv.reservedSmem.offset0,0x4
	.type		.nv.reservedSmem.cap,@object
	.size		.nv.reservedSmem.cap,0x4
	.type		vprintf,@function
